// auto-generated by cutlass_sweep.gemm — config: {"arch": "sm_100", "cluster_m": 1, "cluster_n": 2, "dtype": "fp16", "stages": 0, "tile_k": 64, "tile_m": 64, "tile_n": 128}
#include "cutlass/cutlass.h"
#include "cutlass/gemm/collective/collective_builder.hpp"
#include "cutlass/gemm/device/gemm_universal_adapter.h"
#include "cutlass/gemm/kernel/gemm_universal.hpp"
#include "cutlass/epilogue/collective/collective_builder.hpp"

using ElemA = cutlass::half_t;
using ElemB = cutlass::half_t;
using ElemCD = cutlass::half_t;
using Acc  = float;
using TileShape    = cute::Shape<cute::_64, cute::_128, cute::_64>;
using ClusterShape = cute::Shape<cute::_1, cute::_2, cute::_1>;

using CollectiveEpilogue = typename cutlass::epilogue::collective::CollectiveBuilder<
    cutlass::arch::Sm100, cutlass::arch::OpClassTensorOp,
    TileShape, ClusterShape,
    cutlass::epilogue::collective::EpilogueTileAuto,
    Acc, Acc,
    ElemCD, cutlass::layout::RowMajor, 128 / cutlass::sizeof_bits<ElemCD>::value,
    ElemCD, cutlass::layout::RowMajor, 128 / cutlass::sizeof_bits<ElemCD>::value,
    cutlass::epilogue::collective::EpilogueScheduleAuto
  >::CollectiveOp;

using CollectiveMainloop = typename cutlass::gemm::collective::CollectiveBuilder<
    cutlass::arch::Sm100, cutlass::arch::OpClassTensorOp,
    ElemA, cutlass::layout::RowMajor, 128 / cutlass::sizeof_bits<ElemA>::value,
    ElemB, cutlass::layout::ColumnMajor, 128 / cutlass::sizeof_bits<ElemB>::value,
    Acc,
    TileShape, ClusterShape,
    cutlass::gemm::collective::StageCountAutoCarveout<static_cast<int>(sizeof(typename CollectiveEpilogue::SharedStorage))>,
    cutlass::gemm::collective::KernelScheduleAuto
  >::CollectiveOp;

using GemmKernel = cutlass::gemm::kernel::GemmUniversal<
    cute::Shape<int,int,int,int>,
    CollectiveMainloop,
    CollectiveEpilogue
>;
using Gemm = cutlass::gemm::device::GemmUniversalAdapter<GemmKernel>;

// Force the device kernel symbol into the cubin without needing a host main.
auto* _anchor = &cutlass::device_kernel<GemmKernel>;


// ===== COMPILED SASS (sm_100a) =====

	.target	sm_100a

	.elftype	@"ET_EXEC"


//--------------------- .note.nv.tkinfo           --------------------------
	.section	.note.nv.tkinfo,"",@"SHT_NOTE"
	.sectionflags	@"SHF_NOTE_NV_TKINFO"
	.tkinfo
        /*0018*/ 	.word	0x00000002
        /*0030*/ 	.string	""
        /*0030*/ 	.string	"ptxas"
        /*0030*/ 	.string	"Cuda compilation tools, release 13.0, V13.0.88"
        /*0030*/ 	.string	"Build cuda_13.0.r13.0/compiler.36424714_0"
        /*0030*/ 	.string	"-arch sm_100a -m 64 "



//--------------------- .note.nv.cuinfo           --------------------------
	.section	.note.nv.cuinfo,"",@"SHT_NOTE"
	.sectionflags	@"SHF_NOTE_NV_CUINFO"
        /*0018*/ 	.short	0x0002
        /*001a*/ 	.short	0x0064
        /*001c*/ 	.short	0x0082
	.zero		2


//--------------------- .nv.info                  --------------------------
	.section	.nv.info,"",@"SHT_CUDA_INFO"
	.align	4


	//----- nvinfo : EIATTR_REGCOUNT
	.align		4
        /*0000*/ 	.byte	0x04, 0x2f
        /*0002*/ 	.short	(.L_19 - .L_18)
	.align		4
.L_18:
        /*0004*/ 	.word	index@(_ZN7cutlass13device_kernelINS_4gemm6kernel13GemmUniversalIN4cute5tupleIJiiiiEEENS1_10collective13CollectiveMmaINS1_35MainloopSm100TmaUmmaWarpSpecializedILi8ELi2ELi4ENS5_IJNS4_1CILi1EEENSA_ILi2EEESB_EEEEENS5_IJNSA_ILi64EEENSA_ILi128EEESF_EEENS_6half_tENS5_IJlSB_lEEESI_SJ_NS4_8TiledMMAINS4_8MMA_AtomIJNS4_20SM100_MMA_F16BF16_SSISI_SI_fLi64ELi128ELNS4_4UMMA5MajorE0ELSO_0ELNSN_7ScaleInE0ELSP_0EEEEEENS4_6LayoutINS5_IJSB_SB_SB_EEENS5_IJNSA_ILi0EEESU_SU_EEEEENS5_IJNS4_10UnderscoreESX_SX_EEEEENS4_23SM90_TMA_LOAD_MULTICASTENS4_14ComposedLayoutINS4_7SwizzleILi3ELi4ELi3EEENS4_18smem_ptr_flag_bitsILi16EEENSS_INS5_IJNSA_ILi8EEESF_EEENS5_IJSF_SB_EEEEEEEvNS4_8identityENS4_13SM90_TMA_LOADES1A_vS1B_EENS_8epilogue10collective18CollectiveEpilogueINS1E_23Sm100TmaWarpSpecializedILi4ELi2ELi16ELb1ELb0EEEJSH_NS5_IJNSS_ISF_SB_EENSS_INSA_ILi32EEESB_EEEEESI_SJ_SI_SJ_NS1E_6fusion15FusionCallbacksIS1I_NS1N_17LinearCombinationISI_fSI_fLNS_15FloatRoundStyleE2EEESH_S1M_JEEENS4_5SM1004TMEM4LOAD26SM100_TMEM_LOAD_16dp256b4xES1C_NS11_INS12_ILi2ELi4ELi3EEES15_NSS_INS5_IJS16_S1K_EEENS5_IJS1K_SB_EEEEEEENS4_17SM75_U32x4_LDSM_NENS4_14SM90_TMA_STOREES21_NS4_17SM90_U32x4_STSM_NENS4_39AutoVectorizingCopyWithAssumedAlignmentILi128EEEEEEvvEEEEvNT_6ParamsE)
        /*0008*/ 	.word	0x00000044


	//----- nvinfo : EIATTR_FRAME_SIZE
	.align		4
.L_19:
        /*000c*/ 	.byte	0x04, 0x11
        /*000e*/ 	.short	(.L_21 - .L_20)
	.align		4
.L_20:
        /*0010*/ 	.word	index@($__internal_2_$__cuda_sm10x_tcgen05_guardrail_trap_unallocated_columns_being_dealloced)
        /*0014*/ 	.word	0x00000000


	//----- nvinfo : EIATTR_FRAME_SIZE
	.align		4
.L_21:
        /*0018*/ 	.byte	0x04, 0x11
        /*001a*/ 	.short	(.L_23 - .L_22)
	.align		4
.L_22:
        /*001c*/ 	.word	index@($__internal_1_$__cuda_sm10x_tcgen05_guardrail_trap_phase_invalid_during_alloc)
        /*0020*/ 	.word	0x00000000


	//----- nvinfo : EIATTR_FRAME_SIZE
	.align		4
.L_23:
        /*0024*/ 	.byte	0x04, 0x11
        /*0026*/ 	.short	(.L_25 - .L_24)
	.align		4
.L_24:
        /*0028*/ 	.word	index@($__internal_0_$__cuda_sm10x_tcgen05_guardrail_trap_col_being_dealloced_not_returned_by_alloc)
        /*002c*/ 	.word	0x00000000


	//----- nvinfo : EIATTR_FRAME_SIZE
	.align		4
.L_25:
        /*0030*/ 	.byte	0x04, 0x11
        /*0032*/ 	.short	(.L_27 - .L_26)
	.align		4
.L_26:
        /*0034*/ 	.word	index@(_ZN7cutlass13device_kernelINS_4gemm6kernel13GemmUniversalIN4cute5tupleIJiiiiEEENS1_10collective13CollectiveMmaINS1_35MainloopSm100TmaUmmaWarpSpecializedILi8ELi2ELi4ENS5_IJNS4_1CILi1EEENSA_ILi2EEESB_EEEEENS5_IJNSA_ILi64EEENSA_ILi128EEESF_EEENS_6half_tENS5_IJlSB_lEEESI_SJ_NS4_8TiledMMAINS4_8MMA_AtomIJNS4_20SM100_MMA_F16BF16_SSISI_SI_fLi64ELi128ELNS4_4UMMA5MajorE0ELSO_0ELNSN_7ScaleInE0ELSP_0EEEEEENS4_6LayoutINS5_IJSB_SB_SB_EEENS5_IJNSA_ILi0EEESU_SU_EEEEENS5_IJNS4_10UnderscoreESX_SX_EEEEENS4_23SM90_TMA_LOAD_MULTICASTENS4_14ComposedLayoutINS4_7SwizzleILi3ELi4ELi3EEENS4_18smem_ptr_flag_bitsILi16EEENSS_INS5_IJNSA_ILi8EEESF_EEENS5_IJSF_SB_EEEEEEEvNS4_8identityENS4_13SM90_TMA_LOADES1A_vS1B_EENS_8epilogue10collective18CollectiveEpilogueINS1E_23Sm100TmaWarpSpecializedILi4ELi2ELi16ELb1ELb0EEEJSH_NS5_IJNSS_ISF_SB_EENSS_INSA_ILi32EEESB_EEEEESI_SJ_SI_SJ_NS1E_6fusion15FusionCallbacksIS1I_NS1N_17LinearCombinationISI_fSI_fLNS_15FloatRoundStyleE2EEESH_S1M_JEEENS4_5SM1004TMEM4LOAD26SM100_TMEM_LOAD_16dp256b4xES1C_NS11_INS12_ILi2ELi4ELi3EEES15_NSS_INS5_IJS16_S1K_EEENS5_IJS1K_SB_EEEEEEENS4_17SM75_U32x4_LDSM_NENS4_14SM90_TMA_STOREES21_NS4_17SM90_U32x4_STSM_NENS4_39AutoVectorizingCopyWithAssumedAlignmentILi128EEEEEEvvEEEEvNT_6ParamsE)
        /*0038*/ 	.word	0x00000000


	//----- nvinfo : EIATTR_MIN_STACK_SIZE
	.align		4
.L_27:
        /*003c*/ 	.byte	0x04, 0x12
        /*003e*/ 	.short	(.L_29 - .L_28)
	.align		4
.L_28:
        /*0040*/ 	.word	index@(_ZN7cutlass13device_kernelINS_4gemm6kernel13GemmUniversalIN4cute5tupleIJiiiiEEENS1_10collective13CollectiveMmaINS1_35MainloopSm100TmaUmmaWarpSpecializedILi8ELi2ELi4ENS5_IJNS4_1CILi1EEENSA_ILi2EEESB_EEEEENS5_IJNSA_ILi64EEENSA_ILi128EEESF_EEENS_6half_tENS5_IJlSB_lEEESI_SJ_NS4_8TiledMMAINS4_8MMA_AtomIJNS4_20SM100_MMA_F16BF16_SSISI_SI_fLi64ELi128ELNS4_4UMMA5MajorE0ELSO_0ELNSN_7ScaleInE0ELSP_0EEEEEENS4_6LayoutINS5_IJSB_SB_SB_EEENS5_IJNSA_ILi0EEESU_SU_EEEEENS5_IJNS4_10UnderscoreESX_SX_EEEEENS4_23SM90_TMA_LOAD_MULTICASTENS4_14ComposedLayoutINS4_7SwizzleILi3ELi4ELi3EEENS4_18smem_ptr_flag_bitsILi16EEENSS_INS5_IJNSA_ILi8EEESF_EEENS5_IJSF_SB_EEEEEEEvNS4_8identityENS4_13SM90_TMA_LOADES1A_vS1B_EENS_8epilogue10collective18CollectiveEpilogueINS1E_23Sm100TmaWarpSpecializedILi4ELi2ELi16ELb1ELb0EEEJSH_NS5_IJNSS_ISF_SB_EENSS_INSA_ILi32EEESB_EEEEESI_SJ_SI_SJ_NS1E_6fusion15FusionCallbacksIS1I_NS1N_17LinearCombinationISI_fSI_fLNS_15FloatRoundStyleE2EEESH_S1M_JEEENS4_5SM1004TMEM4LOAD26SM100_TMEM_LOAD_16dp256b4xES1C_NS11_INS12_ILi2ELi4ELi3EEES15_NSS_INS5_IJS16_S1K_EEENS5_IJS1K_SB_EEEEEEENS4_17SM75_U32x4_LDSM_NENS4_14SM90_TMA_STOREES21_NS4_17SM90_U32x4_STSM_NENS4_39AutoVectorizingCopyWithAssumedAlignmentILi128EEEEEEvvEEEEvNT_6ParamsE)
        /*0044*/ 	.word	0x00000000
.L_29:


//--------------------- .nv.compat                --------------------------
	.section	.nv.compat,"",@"SHT_CUDA_COMPAT_INFO"
	.align	4
        /*0000*/ 	.byte	0x02, 0x09, 0x01, 0x00, 0x02, 0x02, 0x02, 0x00, 0x02, 0x05, 0x05, 0x00, 0x03, 0x07, 0x01, 0x01
        /*0010*/ 	.byte	0x02, 0x03, 0x01, 0x00, 0x02, 0x06, 0x01, 0x00, 0x04, 0x0b, 0x08, 0x00, 0x09, 0x00, 0x00, 0x00
        /*0020*/ 	.byte	0x00, 0x00, 0x00, 0x00


//--------------------- .nv.info._ZN7cutlass13device_kernelINS_4gemm6kernel13GemmUniversalIN4cute5tupleIJiiiiEEENS1_10collective13CollectiveMmaINS1_35MainloopSm100TmaUmmaWarpSpecializedILi8ELi2ELi4ENS5_IJNS4_1CILi1EEENSA_ILi2EEESB_EEEEENS5_IJNSA_ILi64EEENSA_ILi128EEESF_EEENS_6half_tENS5_IJlSB_lEEESI_SJ_NS4_8TiledMMAINS4_8MMA_AtomIJNS4_20SM100_MMA_F16BF16_SSISI_SI_fLi64ELi128ELNS4_4UMMA5MajorE0ELSO_0ELNSN_7ScaleInE0ELSP_0EEEEEENS4_6LayoutINS5_IJSB_SB_SB_EEENS5_IJNSA_ILi0EEESU_SU_EEEEENS5_IJNS4_10UnderscoreESX_SX_EEEEENS4_23SM90_TMA_LOAD_MULTICASTENS4_14ComposedLayoutINS4_7SwizzleILi3ELi4ELi3EEENS4_18smem_ptr_flag_bitsILi16EEENSS_INS5_IJNSA_ILi8EEESF_EEENS5_IJSF_SB_EEEEEEEvNS4_8identityENS4_13SM90_TMA_LOADES1A_vS1B_EENS_8epilogue10collective18CollectiveEpilogueINS1E_23Sm100TmaWarpSpecializedILi4ELi2ELi16ELb1ELb0EEEJSH_NS5_IJNSS_ISF_SB_EENSS_INSA_ILi32EEESB_EEEEESI_SJ_SI_SJ_NS1E_6fusion15FusionCallbacksIS1I_NS1N_17LinearCombinationISI_fSI_fLNS_15FloatRoundStyleE2EEESH_S1M_JEEENS4_5SM1004TMEM4LOAD26SM100_TMEM_LOAD_16dp256b4xES1C_NS11_INS12_ILi2ELi4ELi3EEES15_NSS_INS5_IJS16_S1K_EEENS5_IJS1K_SB_EEEEEEENS4_17SM75_U32x4_LDSM_NENS4_14SM90_TMA_STOREES21_NS4_17SM90_U32x4_STSM_NENS4_39AutoVectorizingCopyWithAssumedAlignmentILi128EEEEEEvvEEEEvNT_6ParamsE --------------------------
	.section	.nv.info._ZN7cutlass13device_kernelINS_4gemm6kernel13GemmUniversalIN4cute5tupleIJiiiiEEENS1_10collective13CollectiveMmaINS1_35MainloopSm100TmaUmmaWarpSpecializedILi8ELi2ELi4ENS5_IJNS4_1CILi1EEENSA_ILi2EEESB_EEEEENS5_IJNSA_ILi64EEENSA_ILi128EEESF_EEENS_6half_tENS5_IJlSB_lEEESI_SJ_NS4_8TiledMMAINS4_8MMA_AtomIJNS4_20SM100_MMA_F16BF16_SSISI_SI_fLi64ELi128ELNS4_4UMMA5MajorE0ELSO_0ELNSN_7ScaleInE0ELSP_0EEEEEENS4_6LayoutINS5_IJSB_SB_SB_EEENS5_IJNSA_ILi0EEESU_SU_EEEEENS5_IJNS4_10UnderscoreESX_SX_EEEEENS4_23SM90_TMA_LOAD_MULTICASTENS4_14ComposedLayoutINS4_7SwizzleILi3ELi4ELi3EEENS4_18smem_ptr_flag_bitsILi16EEENSS_INS5_IJNSA_ILi8EEESF_EEENS5_IJSF_SB_EEEEEEEvNS4_8identityENS4_13SM90_TMA_LOADES1A_vS1B_EENS_8epilogue10collective18CollectiveEpilogueINS1E_23Sm100TmaWarpSpecializedILi4ELi2ELi16ELb1ELb0EEEJSH_NS5_IJNSS_ISF_SB_EENSS_INSA_ILi32EEESB_EEEEESI_SJ_SI_SJ_NS1E_6fusion15FusionCallbacksIS1I_NS1N_17LinearCombinationISI_fSI_fLNS_15FloatRoundStyleE2EEESH_S1M_JEEENS4_5SM1004TMEM4LOAD26SM100_TMEM_LOAD_16dp256b4xES1C_NS11_INS12_ILi2ELi4ELi3EEES15_NSS_INS5_IJS16_S1K_EEENS5_IJS1K_SB_EEEEEEENS4_17SM75_U32x4_LDSM_NENS4_14SM90_TMA_STOREES21_NS4_17SM90_U32x4_STSM_NENS4_39AutoVectorizingCopyWithAssumedAlignmentILi128EEEEEEvvEEEEvNT_6ParamsE,"",@"SHT_CUDA_INFO"
	.sectionflags	@""
	.align	4


	//----- nvinfo : EIATTR_CUDA_API_VERSION
	.align		4
        /*0000*/ 	.byte	0x04, 0x37
        /*0002*/ 	.short	(.L_31 - .L_30)
.L_30:
        /*0004*/ 	.word	0x00000082


	//----- nvinfo : EIATTR_KPARAM_INFO
	.align		4
.L_31:
        /*0008*/ 	.byte	0x04, 0x17
        /*000a*/ 	.short	(.L_33 - .L_32)
.L_32:
        /*000c*/ 	.word	0x00000000
        /*0010*/ 	.short	0x0000
        /*0012*/ 	.short	0x0000
        /*0014*/ 	.byte	0x00, 0xf0, 0x01, 0x20


	//----- nvinfo : EIATTR_AT_ENTRY_FRAGMENTS
	.align		4
.L_33:
        /*0018*/ 	.byte	0x04, 0x4f
        /*001a*/ 	.short	(.L_35 - .L_34)


	//   ....[0]....
.L_34:
        /*001c*/ 	.word	0x00000006


	//----- nvinfo : EIATTR_RESERVED_SMEM_USED
	.align		4
.L_35:
        /*0020*/ 	.byte	0x01, 0x41
	.zero		2


	//----- nvinfo : EIATTR_SPARSE_MMA_MASK
	.align		4
        /*0024*/ 	.byte	0x03, 0x50
        /*0026*/ 	.short	0x0000


	//----- nvinfo : EIATTR_TCGEN05_1CTA_USED
	.align		4
        /*0028*/ 	.byte	0x01, 0x51
	.zero		2


	//----- nvinfo : EIATTR_MAXREG_COUNT
	.align		4
        /*002c*/ 	.byte	0x03, 0x1b
        /*002e*/ 	.short	0x00ff


	//----- nvinfo : EIATTR_NUM_BARRIERS
	.align		4
        /*0030*/ 	.byte	0x02, 0x4c
        /*0032*/ 	.byte	0x07
	.zero		1


	//----- nvinfo : EIATTR_EXTERNS
	.align		4
        /*0034*/ 	.byte	0x04, 0x0f
        /*0036*/ 	.short	(.L_37 - .L_36)


	//   ....[0]....
	.align		4
.L_36:
        /*0038*/ 	.word	index@(__assertfail)


	//----- nvinfo : EIATTR_MERCURY_ISA_VERSION
	.align		4
.L_37:
        /*003c*/ 	.byte	0x03, 0x5f
        /*003e*/ 	.short	0x0101


	//----- nvinfo : EIATTR_INT_WARP_WIDE_INSTR_OFFSETS
	.align		4
        /*0040*/ 	.byte	0x04, 0x31
        /*0042*/ 	.short	(.L_39 - .L_38)


	//   ....[0]....
.L_38:
        /*0044*/ 	.word	0x00004030


	//   ....[1]....
        /*0048*/ 	.word	0x00004060


	//   ....[2]....
        /*004c*/ 	.word	0x00004080


	//   ....[3]....
        /*0050*/ 	.word	0x00004c00


	//   ....[4]....
        /*0054*/ 	.word	0x00004c70


	//   ....[5]....
        /*0058*/ 	.word	0x00004d40


	//   ....[6]....
        /*005c*/ 	.word	0x00004dc0


	//   ....[7]....
        /*0060*/ 	.word	0x00004eb0


	//   ....[8]....
        /*0064*/ 	.word	0x00004f30


	//   ....[9]....
        /*0068*/ 	.word	0x00005010


	//   ....[10]....
        /*006c*/ 	.word	0x000050c0


	//----- nvinfo : EIATTR_COOP_GROUP_MASK_REGIDS
	.align		4
.L_39:
        /*0070*/ 	.byte	0x04, 0x29
        /*0072*/ 	.short	(.L_41 - .L_40)


	//   ....[0]....
.L_40:
        /*0074*/ 	.word	0xffffffff


	//   ....[1]....
        /*0078*/ 	.word	0xffffffff


	//   ....[2]....
        /*007c*/ 	.word	0xffffffff


	//   ....[3]....
        /*0080*/ 	.word	0xffffffff


	//   ....[4]....
        /*0084*/ 	.word	0xffffffff


	//   ....[5]....
        /*0088*/ 	.word	0xffffffff


	//   ....[6]....
        /*008c*/ 	.word	0xffffffff


	//   ....[7]....
        /*0090*/ 	.word	0xffffffff


	//   ....[8]....
        /*0094*/ 	.word	0xffffffff


	//   ....[9]....
        /*0098*/ 	.word	0xffffffff


	//   ....[10]....
        /*009c*/ 	.word	0xffffffff


	//   ....[11]....
        /*00a0*/ 	.word	0xffffffff


	//   ....[12]....
        /*00a4*/ 	.word	0xffffffff


	//   ....[13]....
        /*00a8*/ 	.word	0xffffffff


	//----- nvinfo : EIATTR_COOP_GROUP_INSTR_OFFSETS
	.align		4
.L_41:
        /*00ac*/ 	.byte	0x04, 0x28
        /*00ae*/ 	.short	(.L_43 - .L_42)


	//   ....[0]....
.L_42:
        /*00b0*/ 	.word	0x00000080


	//   ....[1]....
        /*00b4*/ 	.word	0x000004f0


	//   ....[2]....
        /*00b8*/ 	.word	0x00000750


	//   ....[3]....
        /*00bc*/ 	.word	0x000008f0


	//   ....[4]....
        /*00c0*/ 	.word	0x000009f0


	//   ....[5]....
        /*00c4*/ 	.word	0x00000b60


	//   ....[6]....
        /*00c8*/ 	.word	0x00000d00


	//   ....[7]....
        /*00cc*/ 	.word	0x00000eb0


	//   ....[8]....
        /*00d0*/ 	.word	0x000020f0


	//   ....[9]....
        /*00d4*/ 	.word	0x00003220


	//   ....[10]....
        /*00d8*/ 	.word	0x00003430


	//   ....[11]....
        /*00dc*/ 	.word	0x00003460


	//   ....[12]....
        /*00e0*/ 	.word	0x00003f10


	//   ....[13]....
        /*00e4*/ 	.word	0x00004140


	//----- nvinfo : EIATTR_VRC_CTA_INIT_COUNT
	.align		4
.L_43:
        /*00e8*/ 	.byte	0x02, 0x4a
        /*00ea*/ 	.byte	0x80
	.zero		1


	//----- nvinfo : EIATTR_SYSCALL_OFFSETS
	.align		4
        /*00ec*/ 	.byte	0x04, 0x46
        /*00ee*/ 	.short	(.L_45 - .L_44)


	//   ....[0]....
.L_44:
        /*00f0*/ 	.word	0x00005d50


	//   ....[1]....
        /*00f4*/ 	.word	0x00005e40


	//   ....[2]....
        /*00f8*/ 	.word	0x000065d0


	//   ....[3]....
        /*00fc*/ 	.word	0x00006e80


	//   ....[4]....
        /*0100*/ 	.word	0x00007710


	//   ....[5]....
        /*0104*/ 	.word	0x00007f90


	//----- nvinfo : EIATTR_MBARRIER_INSTR_OFFSETS
	.align		4
.L_45:
        /*0108*/ 	.byte	0x04, 0x39
        /*010a*/ 	.short	(.L_47 - .L_46)


	//   ....[0]....
.L_46:
        /*010c*/ 	.word	0x00000630
        /*0110*/ 	.word	0x000000ff
        /*0114*/ 	.word	0x00000000
        /*0118*/ 	.short	0x0100
        /*011a*/ 	.byte	0x04
	.zero		1


	//   ....[1]....
        /*011c*/ 	.word	0x00000640
        /*0120*/ 	.word	0x000000ff
        /*0124*/ 	.word	0x00000040
        /*0128*/ 	.short	0x0100
        /*012a*/ 	.byte	0x04
	.zero		1


	//   ....[2]....
        /*012c*/ 	.word	0x00000650
        /*0130*/ 	.word	0x000000ff
        /*0134*/ 	.word	0x00000008
        /*0138*/ 	.short	0x0100
        /*013a*/ 	.byte	0x04
	.zero		1


	//   ....[3]....
        /*013c*/ 	.word	0x00000660
        /*0140*/ 	.word	0x000000ff
        /*0144*/ 	.word	0x00000048
        /*0148*/ 	.short	0x0100
        /*014a*/ 	.byte	0x04
	.zero		1


	//   ....[4]....
        /*014c*/ 	.word	0x00000670
        /*0150*/ 	.word	0x000000ff
        /*0154*/ 	.word	0x00000010
        /*0158*/ 	.short	0x0100
        /*015a*/ 	.byte	0x04
	.zero		1


	//   ....[5]....
        /*015c*/ 	.word	0x00000680
        /*0160*/ 	.word	0x000000ff
        /*0164*/ 	.word	0x00000050
        /*0168*/ 	.short	0x0100
        /*016a*/ 	.byte	0x04
	.zero		1


	//   ....[6]....
        /*016c*/ 	.word	0x00000690
        /*0170*/ 	.word	0x000000ff
        /*0174*/ 	.word	0x00000018
        /*0178*/ 	.short	0x0100
        /*017a*/ 	.byte	0x04
	.zero		1


	//   ....[7]....
        /*017c*/ 	.word	0x000006a0
        /*0180*/ 	.word	0x000000ff
        /*0184*/ 	.word	0x00000058
        /*0188*/ 	.short	0x0100
        /*018a*/ 	.byte	0x04
	.zero		1


	//   ....[8]....
        /*018c*/ 	.word	0x000006b0
        /*0190*/ 	.word	0x000000ff
        /*0194*/ 	.word	0x00000020
        /*0198*/ 	.short	0x0100
        /*019a*/ 	.byte	0x04
	.zero		1


	//   ....[9]....
        /*019c*/ 	.word	0x000006c0
        /*01a0*/ 	.word	0x000000ff
        /*01a4*/ 	.word	0x00000060
        /*01a8*/ 	.short	0x0100
        /*01aa*/ 	.byte	0x04
	.zero		1


	//   ....[10]....
        /*01ac*/ 	.word	0x000006d0
        /*01b0*/ 	.word	0x000000ff
        /*01b4*/ 	.word	0x00000028
        /*01b8*/ 	.short	0x0100
        /*01ba*/ 	.byte	0x04
	.zero		1


	//   ....[11]....
        /*01bc*/ 	.word	0x000006e0
        /*01c0*/ 	.word	0x000000ff
        /*01c4*/ 	.word	0x00000068
        /*01c8*/ 	.short	0x0100
        /*01ca*/ 	.byte	0x04
	.zero		1


	//   ....[12]....
        /*01cc*/ 	.word	0x000006f0
        /*01d0*/ 	.word	0x000000ff
        /*01d4*/ 	.word	0x00000030
        /*01d8*/ 	.short	0x0100
        /*01da*/ 	.byte	0x04
	.zero		1


	//   ....[13]....
        /*01dc*/ 	.word	0x00000700
        /*01e0*/ 	.word	0x000000ff
        /*01e4*/ 	.word	0x00000070
        /*01e8*/ 	.short	0x0100
        /*01ea*/ 	.byte	0x04
	.zero		1


	//   ....[14]....
        /*01ec*/ 	.word	0x00000710
        /*01f0*/ 	.word	0x000000ff
        /*01f4*/ 	.word	0x00000038
        /*01f8*/ 	.short	0x0100
        /*01fa*/ 	.byte	0x04
	.zero		1


	//   ....[15]....
        /*01fc*/ 	.word	0x00000720
        /*0200*/ 	.word	0x000000ff
        /*0204*/ 	.word	0x00000078
        /*0208*/ 	.short	0x0100
        /*020a*/ 	.byte	0x04
	.zero		1


	//   ....[16]....
        /*020c*/ 	.word	0x00000860
        /*0210*/ 	.word	0x000000ff
        /*0214*/ 	.word	0x00000080
        /*0218*/ 	.short	0x0100
        /*021a*/ 	.byte	0x04
	.zero		1


	//   ....[17]....
        /*021c*/ 	.word	0x00000870
        /*0220*/ 	.word	0x000000ff
        /*0224*/ 	.word	0x000000a0
        /*0228*/ 	.short	0x0100
        /*022a*/ 	.byte	0x04
	.zero		1


	//   ....[18]....
        /*022c*/ 	.word	0x00000880
        /*0230*/ 	.word	0x000000ff
        /*0234*/ 	.word	0x00000088
        /*0238*/ 	.short	0x0100
        /*023a*/ 	.byte	0x04
	.zero		1


	//   ....[19]....
        /*023c*/ 	.word	0x00000890
        /*0240*/ 	.word	0x000000ff
        /*0244*/ 	.word	0x000000a8
        /*0248*/ 	.short	0x0100
        /*024a*/ 	.byte	0x04
	.zero		1


	//   ....[20]....
        /*024c*/ 	.word	0x000008a0
        /*0250*/ 	.word	0x000000ff
        /*0254*/ 	.word	0x00000090
        /*0258*/ 	.short	0x0100
        /*025a*/ 	.byte	0x04
	.zero		1


	//   ....[21]....
        /*025c*/ 	.word	0x000008b0
        /*0260*/ 	.word	0x000000ff
        /*0264*/ 	.word	0x000000b0
        /*0268*/ 	.short	0x0100
        /*026a*/ 	.byte	0x04
	.zero		1


	//   ....[22]....
        /*026c*/ 	.word	0x000008c0
        /*0270*/ 	.word	0x000000ff
        /*0274*/ 	.word	0x00000098
        /*0278*/ 	.short	0x0100
        /*027a*/ 	.byte	0x04
	.zero		1


	//   ....[23]....
        /*027c*/ 	.word	0x000008d0
        /*0280*/ 	.word	0x000000ff
        /*0284*/ 	.word	0x000000b8
        /*0288*/ 	.short	0x0100
        /*028a*/ 	.byte	0x04
	.zero		1


	//   ....[24]....
        /*028c*/ 	.word	0x000009c0
        /*0290*/ 	.word	0x000000ff
        /*0294*/ 	.word	0x000000c0
        /*0298*/ 	.short	0x0100
        /*029a*/ 	.byte	0x06
	.zero		1


	//   ....[25]....
        /*029c*/ 	.word	0x000009d0
        /*02a0*/ 	.word	0x000000ff
        /*02a4*/ 	.word	0x000000c8
        /*02a8*/ 	.short	0x0100
        /*02aa*/ 	.byte	0x06
	.zero		1


	//   ....[26]....
        /*02ac*/ 	.word	0x00000b10
        /*02b0*/ 	.word	0x000000ff
        /*02b4*/ 	.word	0x000000d0
        /*02b8*/ 	.short	0x0100
        /*02ba*/ 	.byte	0x06
	.zero		1


	//   ....[27]....
        /*02bc*/ 	.word	0x00000b20
        /*02c0*/ 	.word	0x000000ff
        /*02c4*/ 	.word	0x000000e0
        /*02c8*/ 	.short	0x0100
        /*02ca*/ 	.byte	0x06
	.zero		1


	//   ....[28]....
        /*02cc*/ 	.word	0x00000b30
        /*02d0*/ 	.word	0x000000ff
        /*02d4*/ 	.word	0x000000d8
        /*02d8*/ 	.short	0x0100
        /*02da*/ 	.byte	0x06
	.zero		1


	//   ....[29]....
        /*02dc*/ 	.word	0x00000b40
        /*02e0*/ 	.word	0x000000ff
        /*02e4*/ 	.word	0x000000e8
        /*02e8*/ 	.short	0x0100
        /*02ea*/ 	.byte	0x06
	.zero		1


	//   ....[30]....
        /*02ec*/ 	.word	0x00000c70
        /*02f0*/ 	.word	0x000000ff
        /*02f4*/ 	.word	0x000000f0
        /*02f8*/ 	.short	0x0100
        /*02fa*/ 	.byte	0x04
	.zero		1


	//   ....[31]....
        /*02fc*/ 	.word	0x00000c80
        /*0300*/ 	.word	0x000000ff
        /*0304*/ 	.word	0x00000110
        /*0308*/ 	.short	0x0100
        /*030a*/ 	.byte	0x04
	.zero		1


	//   ....[32]....
        /*030c*/ 	.word	0x00000c90
        /*0310*/ 	.word	0x000000ff
        /*0314*/ 	.word	0x000000f8
        /*0318*/ 	.short	0x0100
        /*031a*/ 	.byte	0x04
	.zero		1


	//   ....[33]....
        /*031c*/ 	.word	0x00000ca0
        /*0320*/ 	.word	0x000000ff
        /*0324*/ 	.word	0x00000118
        /*0328*/ 	.short	0x0100
        /*032a*/ 	.byte	0x04
	.zero		1


	//   ....[34]....
        /*032c*/ 	.word	0x00000cb0
        /*0330*/ 	.word	0x000000ff
        /*0334*/ 	.word	0x00000100
        /*0338*/ 	.short	0x0100
        /*033a*/ 	.byte	0x04
	.zero		1


	//   ....[35]....
        /*033c*/ 	.word	0x00000cc0
        /*0340*/ 	.word	0x000000ff
        /*0344*/ 	.word	0x00000120
        /*0348*/ 	.short	0x0100
        /*034a*/ 	.byte	0x04
	.zero		1


	//   ....[36]....
        /*034c*/ 	.word	0x00000cd0
        /*0350*/ 	.word	0x000000ff
        /*0354*/ 	.word	0x00000108
        /*0358*/ 	.short	0x0100
        /*035a*/ 	.byte	0x04
	.zero		1


	//   ....[37]....
        /*035c*/ 	.word	0x00000ce0
        /*0360*/ 	.word	0x000000ff
        /*0364*/ 	.word	0x00000128
        /*0368*/ 	.short	0x0100
        /*036a*/ 	.byte	0x04
	.zero		1


	//   ....[38]....
        /*036c*/ 	.word	0x00000dd0
        /*0370*/ 	.word	0x000000ff
        /*0374*/ 	.word	0x00000130
        /*0378*/ 	.short	0x0100
        /*037a*/ 	.byte	0x04
	.zero		1


	//   ....[39]....
        /*037c*/ 	.word	0x00000de0
        /*0380*/ 	.word	0x000000ff
        /*0384*/ 	.word	0x00000140
        /*0388*/ 	.short	0x0100
        /*038a*/ 	.byte	0x04
	.zero		1


	//   ....[40]....
        /*038c*/ 	.word	0x00000df0
        /*0390*/ 	.word	0x000000ff
        /*0394*/ 	.word	0x00000138
        /*0398*/ 	.short	0x0100
        /*039a*/ 	.byte	0x04
	.zero		1


	//   ....[41]....
        /*039c*/ 	.word	0x00000e00
        /*03a0*/ 	.word	0x000000ff
        /*03a4*/ 	.word	0x00000148
        /*03a8*/ 	.short	0x0100
        /*03aa*/ 	.byte	0x04
	.zero		1


	//   ....[42]....
        /*03ac*/ 	.word	0x00001990
        /*03b0*/ 	.word	0x00000000
        /*03b4*/ 	.word	0x00000140
        /*03b8*/ 	.short	0x010a
        /*03ba*/ 	.byte	0xff
	.zero		1


	//   ....[43]....
        /*03bc*/ 	.word	0x000019c0
        /*03c0*/ 	.word	0x00000000
        /*03c4*/ 	.word	0x00000130
        /*03c8*/ 	.short	0x0101
        /*03ca*/ 	.byte	0xff
	.zero		1


	//   ....[44]....
        /*03cc*/ 	.word	0x00001a70
        /*03d0*/ 	.word	0x000000ff
        /*03d4*/ 	.word	0x00000040
        /*03d8*/ 	.short	0x010a
        /*03da*/ 	.byte	0x04
	.zero		1


	//   ....[45]....
        /*03dc*/ 	.word	0x00001af0
        /*03e0*/ 	.word	0x000000ff
        /*03e4*/ 	.word	0x00000040
        /*03e8*/ 	.short	0x010a
        /*03ea*/ 	.byte	0x21
	.zero		1


	//   ....[46]....
        /*03ec*/ 	.word	0x00001c80
        /*03f0*/ 	.word	0x000000ff
        /*03f4*/ 	.word	0x00000040
        /*03f8*/ 	.short	0x010a
        /*03fa*/ 	.byte	0x08
	.zero		1


	//   ....[47]....
        /*03fc*/ 	.word	0x00001db0
        /*0400*/ 	.word	0x000000ff
        /*0404*/ 	.word	0x000000c8
        /*0408*/ 	.short	0x0101
        /*040a*/ 	.byte	0x07
	.zero		1


	//   ....[48]....
        /*040c*/ 	.word	0x00001dd0
        /*0410*/ 	.word	0x000000ff
        /*0414*/ 	.word	0x00000040
        /*0418*/ 	.short	0x010a
        /*041a*/ 	.byte	0x04
	.zero		1


	//   ....[49]....
        /*041c*/ 	.word	0x00001e50
        /*0420*/ 	.word	0x000000ff
        /*0424*/ 	.word	0x00000040
        /*0428*/ 	.short	0x010a
        /*042a*/ 	.byte	0x11
	.zero		1


	//   ....[50]....
        /*042c*/ 	.word	0x00001fe0
        /*0430*/ 	.word	0x000000ff
        /*0434*/ 	.word	0x00000040
        /*0438*/ 	.short	0x010a
        /*043a*/ 	.byte	0x06
	.zero		1


	//   ....[51]....
        /*043c*/ 	.word	0x00002120
        /*0440*/ 	.word	0x00000003
        /*0444*/ 	.word	0x000000d0
        /*0448*/ 	.short	0x010a
        /*044a*/ 	.byte	0xff
	.zero		1


	//   ....[52]....
        /*044c*/ 	.word	0x00002270
        /*0450*/ 	.word	0x00000000
        /*0454*/ 	.word	0x00000000
        /*0458*/ 	.short	0x0101
        /*045a*/ 	.byte	0xff
	.zero		1


	//   ....[53]....
        /*045c*/ 	.word	0x00002830
        /*0460*/ 	.word	0x000000ff
        /*0464*/ 	.word	0x00000000
        /*0468*/ 	.short	0x010a
        /*046a*/ 	.byte	0x04
	.zero		1


	//   ....[54]....
        /*046c*/ 	.word	0x000028c0
        /*0470*/ 	.word	0x000000ff
        /*0474*/ 	.word	0x00000000
        /*0478*/ 	.short	0x010a
        /*047a*/ 	.byte	0x05
	.zero		1


	//   ....[55]....
        /*047c*/ 	.word	0x00002950
        /*0480*/ 	.word	0x000000ff
        /*0484*/ 	.word	0x00000000
        /*0488*/ 	.short	0x010a
        /*048a*/ 	.byte	0x05
	.zero		1


	//   ....[56]....
        /*048c*/ 	.word	0x000029e0
        /*0490*/ 	.word	0x000000ff
        /*0494*/ 	.word	0x00000000
        /*0498*/ 	.short	0x010a
        /*049a*/ 	.byte	0x05
	.zero		1


	//   ....[57]....
        /*049c*/ 	.word	0x00002a70
        /*04a0*/ 	.word	0x000000ff
        /*04a4*/ 	.word	0x00000000
        /*04a8*/ 	.short	0x010a
        /*04aa*/ 	.byte	0x05
	.zero		1


	//   ....[58]....
        /*04ac*/ 	.word	0x00002b00
        /*04b0*/ 	.word	0x000000ff
        /*04b4*/ 	.word	0x00000000
        /*04b8*/ 	.short	0x010a
        /*04ba*/ 	.byte	0x05
	.zero		1


	//   ....[59]....
        /*04bc*/ 	.word	0x00002b90
        /*04c0*/ 	.word	0x000000ff
        /*04c4*/ 	.word	0x00000000
        /*04c8*/ 	.short	0x010a
        /*04ca*/ 	.byte	0x05
	.zero		1


	//   ....[60]....
        /*04cc*/ 	.word	0x00002c30
        /*04d0*/ 	.word	0x00000000
        /*04d4*/ 	.word	0x00000000
        /*04d8*/ 	.short	0x010a
        /*04da*/ 	.byte	0xff
	.zero		1


	//   ....[61]....
        /*04dc*/ 	.word	0x00002d70
        /*04e0*/ 	.word	0x00000002
        /*04e4*/ 	.word	0x00000130
        /*04e8*/ 	.short	0x010a
        /*04ea*/ 	.byte	0xff
	.zero		1


	//   ....[62]....
        /*04ec*/ 	.word	0x00002de0
        /*04f0*/ 	.word	0x00000002
        /*04f4*/ 	.word	0x00000000
        /*04f8*/ 	.short	0x0101
        /*04fa*/ 	.byte	0xff
	.zero		1


	//   ....[63]....
        /*04fc*/ 	.word	0x00002e00
        /*0500*/ 	.word	0x000000ff
        /*0504*/ 	.word	0x000000e0
        /*0508*/ 	.short	0x010a
        /*050a*/ 	.byte	0x04
	.zero		1


	//   ....[64]....
        /*050c*/ 	.word	0x00002f20
        /*0510*/ 	.word	0x00000002
        /*0514*/ 	.word	0x000000d0
        /*0518*/ 	.short	0x010a
        /*051a*/ 	.byte	0xff
	.zero		1


	//   ....[65]....
        /*051c*/ 	.word	0x00003020
        /*0520*/ 	.word	0x00000002
        /*0524*/ 	.word	0x00000000
        /*0528*/ 	.short	0x0101
        /*052a*/ 	.byte	0xff
	.zero		1


	//   ....[66]....
        /*052c*/ 	.word	0x000030b0
        /*0530*/ 	.word	0x000000ff
        /*0534*/ 	.word	0x000000e0
        /*0538*/ 	.short	0x0106
        /*053a*/ 	.byte	0x04
	.zero		1


	//   ....[67]....
        /*053c*/ 	.word	0x000030d0
        /*0540*/ 	.word	0x000000ff
        /*0544*/ 	.word	0x000000e0
        /*0548*/ 	.short	0x010a
        /*054a*/ 	.byte	0x04
	.zero		1


	//   ....[68]....
        /*054c*/ 	.word	0x00003160
        /*0550*/ 	.word	0x000000ff
        /*0554*/ 	.word	0x000000e0
        /*0558*/ 	.short	0x0106
        /*055a*/ 	.byte	0x07
	.zero		1


	//   ....[69]....
        /*055c*/ 	.word	0x000031a0
        /*0560*/ 	.word	0x00000000
        /*0564*/ 	.word	0x000000e0
        /*0568*/ 	.short	0x010a
        /*056a*/ 	.byte	0xff
	.zero		1


	//   ....[70]....
        /*056c*/ 	.word	0x00003700
        /*0570*/ 	.word	0x00000000
        /*0574*/ 	.word	0x000000d0
        /*0578*/ 	.short	0x010a
        /*057a*/ 	.byte	0xff
	.zero		1


	//   ....[71]....
        /*057c*/ 	.word	0x00003800
        /*0580*/ 	.word	0x00000003
        /*0584*/ 	.word	0x00000000
        /*0588*/ 	.short	0x0101
        /*058a*/ 	.byte	0xff
	.zero		1


	//   ....[72]....
        /*058c*/ 	.word	0x00003810
        /*0590*/ 	.word	0x000000ff
        /*0594*/ 	.word	0x00000000
        /*0598*/ 	.short	0x010a
        /*059a*/ 	.byte	0x04
	.zero		1


	//   ....[73]....
        /*059c*/ 	.word	0x00003890
        /*05a0*/ 	.word	0x000000ff
        /*05a4*/ 	.word	0x00000110
        /*05a8*/ 	.short	0x010a
        /*05aa*/ 	.byte	0x1f
	.zero		1


	//   ....[74]....
        /*05ac*/ 	.word	0x00003970
        /*05b0*/ 	.word	0x000000ff
        /*05b4*/ 	.word	0x00000000
        /*05b8*/ 	.short	0x010a
        /*05ba*/ 	.byte	0x05
	.zero		1


	//   ....[75]....
        /*05bc*/ 	.word	0x00003ab0
        /*05c0*/ 	.word	0x000000ff
        /*05c4*/ 	.word	0x00000000
        /*05c8*/ 	.short	0x010a
        /*05ca*/ 	.byte	0x04
	.zero		1


	//   ....[76]....
        /*05cc*/ 	.word	0x00003d40
        /*05d0*/ 	.word	0x000000ff
        /*05d4*/ 	.word	0x00000000
        /*05d8*/ 	.short	0x010a
        /*05da*/ 	.byte	0x04
	.zero		1


	//   ....[77]....
        /*05dc*/ 	.word	0x00003dd0
        /*05e0*/ 	.word	0x000000ff
        /*05e4*/ 	.word	0x00000000
        /*05e8*/ 	.short	0x010a
        /*05ea*/ 	.byte	0x05
	.zero		1


	//   ....[78]....
        /*05ec*/ 	.word	0x00003e60
        /*05f0*/ 	.word	0x000000ff
        /*05f4*/ 	.word	0x00000000
        /*05f8*/ 	.short	0x010a
        /*05fa*/ 	.byte	0x05
	.zero		1


	//   ....[79]....
        /*05fc*/ 	.word	0x00003ef0
        /*0600*/ 	.word	0x000000ff
        /*0604*/ 	.word	0x00000000
        /*0608*/ 	.short	0x010a
        /*060a*/ 	.byte	0x04
	.zero		1


	//   ....[80]....
        /*060c*/ 	.word	0x00004400
        /*0610*/ 	.word	0x0000000c
        /*0614*/ 	.word	0x000000d0
        /*0618*/ 	.short	0x010a
        /*061a*/ 	.byte	0xff
	.zero		1


	//   ....[81]....
        /*061c*/ 	.word	0x00004570
        /*0620*/ 	.word	0x00000000
        /*0624*/ 	.word	0x00000000
        /*0628*/ 	.short	0x0101
        /*062a*/ 	.byte	0xff
	.zero		1


	//   ....[82]....
        /*062c*/ 	.word	0x00004a00
        /*0630*/ 	.word	0x000000ff
        /*0634*/ 	.word	0x000000c8
        /*0638*/ 	.short	0x010a
        /*063a*/ 	.byte	0x15
	.zero		1


	//   ....[83]....
        /*063c*/ 	.word	0x00004b80
        /*0640*/ 	.word	0x000000ff
        /*0644*/ 	.word	0x000000a0
        /*0648*/ 	.short	0x010a
        /*064a*/ 	.byte	0x15
	.zero		1


	//   ....[84]....
        /*064c*/ 	.word	0x00004cf0
        /*0650*/ 	.word	0x000000ff
        /*0654*/ 	.word	0x00000080
        /*0658*/ 	.short	0x010b
        /*065a*/ 	.byte	0x15
	.zero		1


	//   ....[85]....
        /*065c*/ 	.word	0x00004d00
        /*0660*/ 	.word	0x000000ff
        /*0664*/ 	.word	0x00000000
        /*0668*/ 	.short	0x0101
        /*066a*/ 	.byte	0x28
	.zero		1


	//   ....[86]....
        /*066c*/ 	.word	0x00004d10
        /*0670*/ 	.word	0x000000ff
        /*0674*/ 	.word	0x000000a8
        /*0678*/ 	.short	0x010a
        /*067a*/ 	.byte	0x15
	.zero		1


	//   ....[87]....
        /*067c*/ 	.word	0x00004e60
        /*0680*/ 	.word	0x000000ff
        /*0684*/ 	.word	0x00000088
        /*0688*/ 	.short	0x010b
        /*068a*/ 	.byte	0x15
	.zero		1


	//   ....[88]....
        /*068c*/ 	.word	0x00004e70
        /*0690*/ 	.word	0x000000ff
        /*0694*/ 	.word	0x00000000
        /*0698*/ 	.short	0x0101
        /*069a*/ 	.byte	0x27
	.zero		1


	//   ....[89]....
        /*069c*/ 	.word	0x00004e80
        /*06a0*/ 	.word	0x000000ff
        /*06a4*/ 	.word	0x000000b0
        /*06a8*/ 	.short	0x010a
        /*06aa*/ 	.byte	0x15
	.zero		1


	//   ....[90]....
        /*06ac*/ 	.word	0x00004fc0
        /*06b0*/ 	.word	0x000000ff
        /*06b4*/ 	.word	0x00000090
        /*06b8*/ 	.short	0x010b
        /*06ba*/ 	.byte	0x15
	.zero		1


	//   ....[91]....
        /*06bc*/ 	.word	0x00004fd0
        /*06c0*/ 	.word	0x000000ff
        /*06c4*/ 	.word	0x00000000
        /*06c8*/ 	.short	0x0101
        /*06ca*/ 	.byte	0x26
	.zero		1


	//   ....[92]....
        /*06cc*/ 	.word	0x00004fe0
        /*06d0*/ 	.word	0x000000ff
        /*06d4*/ 	.word	0x000000b8
        /*06d8*/ 	.short	0x010a
        /*06da*/ 	.byte	0x15
	.zero		1


	//   ....[93]....
        /*06dc*/ 	.word	0x000051e0
        /*06e0*/ 	.word	0x000000ff
        /*06e4*/ 	.word	0x00000098
        /*06e8*/ 	.short	0x010b
        /*06ea*/ 	.byte	0x15
	.zero		1


	//   ....[94]....
        /*06ec*/ 	.word	0x000051f0
        /*06f0*/ 	.word	0x000000ff
        /*06f4*/ 	.word	0x00000000
        /*06f8*/ 	.short	0x0101
        /*06fa*/ 	.byte	0x25
	.zero		1


	//   ....[95]....
        /*06fc*/ 	.word	0x00005220
        /*0700*/ 	.word	0x000000ff
        /*0704*/ 	.word	0x000000a0
        /*0708*/ 	.short	0x010a
        /*070a*/ 	.byte	0x15
	.zero		1


	//   ....[96]....
        /*070c*/ 	.word	0x00005240
        /*0710*/ 	.word	0x000000ff
        /*0714*/ 	.word	0x000000a8
        /*0718*/ 	.short	0x010a
        /*071a*/ 	.byte	0x15
	.zero		1


	//   ....[97]....
        /*071c*/ 	.word	0x00005260
        /*0720*/ 	.word	0x000000ff
        /*0724*/ 	.word	0x000000b0
        /*0728*/ 	.short	0x010a
        /*072a*/ 	.byte	0x15
	.zero		1


	//   ....[98]....
        /*072c*/ 	.word	0x000052a0
        /*0730*/ 	.word	0x00000000
        /*0734*/ 	.word	0x000000b8
        /*0738*/ 	.short	0x010a
        /*073a*/ 	.byte	0xff
	.zero		1


	//   ....[99]....
        /*073c*/ 	.word	0x000055e0
        /*0740*/ 	.word	0x00000003
        /*0744*/ 	.word	0x000000d0
        /*0748*/ 	.short	0x010a
        /*074a*/ 	.byte	0xff
	.zero		1


	//   ....[100]....
        /*074c*/ 	.word	0x00005760
        /*0750*/ 	.word	0x00000000
        /*0754*/ 	.word	0x00000000
        /*0758*/ 	.short	0x0101
        /*075a*/ 	.byte	0xff
	.zero		1


	//   ....[101]....
        /*075c*/ 	.word	0x00006280
        /*0760*/ 	.word	0x000000ff
        /*0764*/ 	.word	0x00000080
        /*0768*/ 	.short	0x010a
        /*076a*/ 	.byte	0x2c
	.zero		1


	//   ....[102]....
        /*076c*/ 	.word	0x000062c0
        /*0770*/ 	.word	0x0000001a
        /*0774*/ 	.word	0x000000f0
        /*0778*/ 	.short	0x010a
        /*077a*/ 	.byte	0xff
	.zero		1


	//   ....[103]....
        /*077c*/ 	.word	0x000063d0
        /*0780*/ 	.word	0x000000ff
        /*0784*/ 	.word	0x00000080
        /*0788*/ 	.short	0x010a
        /*078a*/ 	.byte	0x2c
	.zero		1


	//   ....[104]....
        /*078c*/ 	.word	0x000064b0
        /*0790*/ 	.word	0x0000001a
        /*0794*/ 	.word	0x000000f0
        /*0798*/ 	.short	0x010a
        /*079a*/ 	.byte	0xff
	.zero		1


	//   ....[105]....
        /*079c*/ 	.word	0x00006be0
        /*07a0*/ 	.word	0x00000000
        /*07a4*/ 	.word	0x00000000
        /*07a8*/ 	.short	0x0101
        /*07aa*/ 	.byte	0xff
	.zero		1


	//   ....[106]....
        /*07ac*/ 	.word	0x00006bf0
        /*07b0*/ 	.word	0x00000004
        /*07b4*/ 	.word	0x00000080
        /*07b8*/ 	.short	0x010a
        /*07ba*/ 	.byte	0xff
	.zero		1


	//   ....[107]....
        /*07bc*/ 	.word	0x00006cb0
        /*07c0*/ 	.word	0x00000004
        /*07c4*/ 	.word	0x00000080
        /*07c8*/ 	.short	0x010a
        /*07ca*/ 	.byte	0xff
	.zero		1


	//   ....[108]....
        /*07cc*/ 	.word	0x00007470
        /*07d0*/ 	.word	0x00000000
        /*07d4*/ 	.word	0x00000000
        /*07d8*/ 	.short	0x0101
        /*07da*/ 	.byte	0xff
	.zero		1


	//   ....[109]....
        /*07dc*/ 	.word	0x00007490
        /*07e0*/ 	.word	0x00000002
        /*07e4*/ 	.word	0x00000080
        /*07e8*/ 	.short	0x010a
        /*07ea*/ 	.byte	0xff
	.zero		1


	//   ....[110]....
        /*07ec*/ 	.word	0x00007540
        /*07f0*/ 	.word	0x00000002
        /*07f4*/ 	.word	0x00000080
        /*07f8*/ 	.short	0x010a
        /*07fa*/ 	.byte	0xff
	.zero		1


	//   ....[111]....
        /*07fc*/ 	.word	0x00007cf0
        /*0800*/ 	.word	0x00000000
        /*0804*/ 	.word	0x00000000
        /*0808*/ 	.short	0x0101
        /*080a*/ 	.byte	0xff
	.zero		1


	//   ....[112]....
        /*080c*/ 	.word	0x00007d10
        /*0810*/ 	.word	0x00000003
        /*0814*/ 	.word	0x00000080
        /*0818*/ 	.short	0x010a
        /*081a*/ 	.byte	0xff
	.zero		1


	//   ....[113]....
        /*081c*/ 	.word	0x00007dc0
        /*0820*/ 	.word	0x00000003
        /*0824*/ 	.word	0x00000080
        /*0828*/ 	.short	0x010a
        /*082a*/ 	.byte	0xff
	.zero		1


	//   ....[114]....
        /*082c*/ 	.word	0x000081d0
        /*0830*/ 	.word	0x000000ff
        /*0834*/ 	.word	0x00000000
        /*0838*/ 	.short	0x0101
        /*083a*/ 	.byte	0x04
	.zero		1


	//   ....[115]....
        /*083c*/ 	.word	0x000085e0
        /*0840*/ 	.word	0x00000000
        /*0844*/ 	.word	0x00000000
        /*0848*/ 	.short	0x0101
        /*084a*/ 	.byte	0xff
	.zero		1


	//   ....[116]....
        /*084c*/ 	.word	0x00008890
        /*0850*/ 	.word	0x000000ff
        /*0854*/ 	.word	0x00000000
        /*0858*/ 	.short	0x0101
        /*085a*/ 	.byte	0x04
	.zero		1


	//   ....[117]....
        /*085c*/ 	.word	0x000088b0
        /*0860*/ 	.word	0x00000000
        /*0864*/ 	.word	0x00000140
        /*0868*/ 	.short	0x010a
        /*086a*/ 	.byte	0xff
	.zero		1


	//   ....[118]....
        /*086c*/ 	.word	0x00008910
        /*0870*/ 	.word	0x00000000
        /*0874*/ 	.word	0x00000040
        /*0878*/ 	.short	0x010a
        /*087a*/ 	.byte	0xff
	.zero		1


	//   ....[119]....
        /*087c*/ 	.word	0x00008970
        /*0880*/ 	.word	0x00000000
        /*0884*/ 	.word	0x00000040
        /*0888*/ 	.short	0x010a
        /*088a*/ 	.byte	0xff
	.zero		1


	//   ....[120]....
        /*088c*/ 	.word	0x000089c0
        /*0890*/ 	.word	0x00000003
        /*0894*/ 	.word	0x000000d0
        /*0898*/ 	.short	0x010a
        /*089a*/ 	.byte	0xff
	.zero		1


	//   ....[121]....
        /*089c*/ 	.word	0x00008a20
        /*08a0*/ 	.word	0x00000000
        /*08a4*/ 	.word	0x00000000
        /*08a8*/ 	.short	0x010a
        /*08aa*/ 	.byte	0xff
	.zero		1


	//   ....[122]....
        /*08ac*/ 	.word	0x00008a80
        /*08b0*/ 	.word	0x00000000
        /*08b4*/ 	.word	0x00000000
        /*08b8*/ 	.short	0x010a
        /*08ba*/ 	.byte	0xff
	.zero		1


	//   ....[123]....
        /*08bc*/ 	.word	0x00008ae0
        /*08c0*/ 	.word	0x00000000
        /*08c4*/ 	.word	0x00000000
        /*08c8*/ 	.short	0x010a
        /*08ca*/ 	.byte	0xff
	.zero		1


	//   ....[124]....
        /*08cc*/ 	.word	0x00008b40
        /*08d0*/ 	.word	0x00000000
        /*08d4*/ 	.word	0x00000000
        /*08d8*/ 	.short	0x010a
        /*08da*/ 	.byte	0xff
	.zero		1


	//   ....[125]....
        /*08dc*/ 	.word	0x00008ba0
        /*08e0*/ 	.word	0x00000000
        /*08e4*/ 	.word	0x00000000
        /*08e8*/ 	.short	0x010a
        /*08ea*/ 	.byte	0xff
	.zero		1


	//   ....[126]....
        /*08ec*/ 	.word	0x00008c00
        /*08f0*/ 	.word	0x00000000
        /*08f4*/ 	.word	0x00000000
        /*08f8*/ 	.short	0x010a
        /*08fa*/ 	.byte	0xff
	.zero		1


	//   ....[127]....
        /*08fc*/ 	.word	0x00008c60
        /*0900*/ 	.word	0x00000000
        /*0904*/ 	.word	0x00000000
        /*0908*/ 	.short	0x010a
        /*090a*/ 	.byte	0xff
	.zero		1


	//   ....[128]....
        /*090c*/ 	.word	0x00008cb0
        /*0910*/ 	.word	0x00000002
        /*0914*/ 	.word	0x00000130
        /*0918*/ 	.short	0x010a
        /*091a*/ 	.byte	0xff
	.zero		1


	//   ....[129]....
        /*091c*/ 	.word	0x00008d10
        /*0920*/ 	.word	0x00000002
        /*0924*/ 	.word	0x000000e0
        /*0928*/ 	.short	0x010a
        /*092a*/ 	.byte	0xff
	.zero		1


	//   ....[130]....
        /*092c*/ 	.word	0x00008d60
        /*0930*/ 	.word	0x00000002
        /*0934*/ 	.word	0x000000d0
        /*0938*/ 	.short	0x010a
        /*093a*/ 	.byte	0xff
	.zero		1


	//   ....[131]....
        /*093c*/ 	.word	0x00008dc0
        /*0940*/ 	.word	0x00000000
        /*0944*/ 	.word	0x000000e0
        /*0948*/ 	.short	0x010a
        /*094a*/ 	.byte	0xff
	.zero		1


	//   ....[132]....
        /*094c*/ 	.word	0x00008e10
        /*0950*/ 	.word	0x00000000
        /*0954*/ 	.word	0x000000d0
        /*0958*/ 	.short	0x010a
        /*095a*/ 	.byte	0xff
	.zero		1


	//   ....[133]....
        /*095c*/ 	.word	0x00008e70
        /*0960*/ 	.word	0x00000002
        /*0964*/ 	.word	0x00000110
        /*0968*/ 	.short	0x010a
        /*096a*/ 	.byte	0xff
	.zero		1


	//   ....[134]....
        /*096c*/ 	.word	0x00008ed0
        /*0970*/ 	.word	0x00000000
        /*0974*/ 	.word	0x00000000
        /*0978*/ 	.short	0x010a
        /*097a*/ 	.byte	0xff
	.zero		1


	//   ....[135]....
        /*097c*/ 	.word	0x00008f30
        /*0980*/ 	.word	0x00000000
        /*0984*/ 	.word	0x00000000
        /*0988*/ 	.short	0x010a
        /*098a*/ 	.byte	0xff
	.zero		1


	//   ....[136]....
        /*098c*/ 	.word	0x00008f90
        /*0990*/ 	.word	0x00000000
        /*0994*/ 	.word	0x00000000
        /*0998*/ 	.short	0x010a
        /*099a*/ 	.byte	0xff
	.zero		1


	//   ....[137]....
        /*099c*/ 	.word	0x00008ff0
        /*09a0*/ 	.word	0x00000000
        /*09a4*/ 	.word	0x00000000
        /*09a8*/ 	.short	0x010a
        /*09aa*/ 	.byte	0xff
	.zero		1


	//   ....[138]....
        /*09ac*/ 	.word	0x00009050
        /*09b0*/ 	.word	0x00000000
        /*09b4*/ 	.word	0x00000000
        /*09b8*/ 	.short	0x010a
        /*09ba*/ 	.byte	0xff
	.zero		1


	//   ....[139]....
        /*09bc*/ 	.word	0x000090a0
        /*09c0*/ 	.word	0x0000000c
        /*09c4*/ 	.word	0x000000d0
        /*09c8*/ 	.short	0x010a
        /*09ca*/ 	.byte	0xff
	.zero		1


	//   ....[140]....
        /*09cc*/ 	.word	0x00009100
        /*09d0*/ 	.word	0x00000000
        /*09d4*/ 	.word	0x000000c8
        /*09d8*/ 	.short	0x010a
        /*09da*/ 	.byte	0xff
	.zero		1


	//   ....[141]....
        /*09dc*/ 	.word	0x00009160
        /*09e0*/ 	.word	0x00000000
        /*09e4*/ 	.word	0x000000a0
        /*09e8*/ 	.short	0x010a
        /*09ea*/ 	.byte	0xff
	.zero		1


	//   ....[142]....
        /*09ec*/ 	.word	0x000091c0
        /*09f0*/ 	.word	0x00000000
        /*09f4*/ 	.word	0x000000a8
        /*09f8*/ 	.short	0x010a
        /*09fa*/ 	.byte	0xff
	.zero		1


	//   ....[143]....
        /*09fc*/ 	.word	0x00009220
        /*0a00*/ 	.word	0x00000000
        /*0a04*/ 	.word	0x000000b0
        /*0a08*/ 	.short	0x010a
        /*0a0a*/ 	.byte	0xff
	.zero		1


	//   ....[144]....
        /*0a0c*/ 	.word	0x00009280
        /*0a10*/ 	.word	0x00000000
        /*0a14*/ 	.word	0x000000b8
        /*0a18*/ 	.short	0x010a
        /*0a1a*/ 	.byte	0xff
	.zero		1


	//   ....[145]....
        /*0a1c*/ 	.word	0x000092e0
        /*0a20*/ 	.word	0x00000000
        /*0a24*/ 	.word	0x000000a0
        /*0a28*/ 	.short	0x010a
        /*0a2a*/ 	.byte	0xff
	.zero		1


	//   ....[146]....
        /*0a2c*/ 	.word	0x00009340
        /*0a30*/ 	.word	0x00000000
        /*0a34*/ 	.word	0x000000a8
        /*0a38*/ 	.short	0x010a
        /*0a3a*/ 	.byte	0xff
	.zero		1


	//   ....[147]....
        /*0a3c*/ 	.word	0x000093a0
        /*0a40*/ 	.word	0x00000000
        /*0a44*/ 	.word	0x000000b0
        /*0a48*/ 	.short	0x010a
        /*0a4a*/ 	.byte	0xff
	.zero		1


	//   ....[148]....
        /*0a4c*/ 	.word	0x000093f0
        /*0a50*/ 	.word	0x00000003
        /*0a54*/ 	.word	0x000000d0
        /*0a58*/ 	.short	0x010a
        /*0a5a*/ 	.byte	0xff
	.zero		1


	//   ....[149]....
        /*0a5c*/ 	.word	0x00009450
        /*0a60*/ 	.word	0x00000000
        /*0a64*/ 	.word	0x00000080
        /*0a68*/ 	.short	0x010a
        /*0a6a*/ 	.byte	0xff
	.zero		1


	//   ....[150]....
        /*0a6c*/ 	.word	0x000094a0
        /*0a70*/ 	.word	0x0000001a
        /*0a74*/ 	.word	0x000000f0
        /*0a78*/ 	.short	0x010a
        /*0a7a*/ 	.byte	0xff
	.zero		1


	//   ....[151]....
        /*0a7c*/ 	.word	0x000094f0
        /*0a80*/ 	.word	0x00000004
        /*0a84*/ 	.word	0x00000080
        /*0a88*/ 	.short	0x010a
        /*0a8a*/ 	.byte	0xff
	.zero		1


	//   ....[152]....
        /*0a8c*/ 	.word	0x00009540
        /*0a90*/ 	.word	0x00000002
        /*0a94*/ 	.word	0x00000080
        /*0a98*/ 	.short	0x010a
        /*0a9a*/ 	.byte	0xff
	.zero		1


	//   ....[153]....
        /*0a9c*/ 	.word	0x00009590
        /*0aa0*/ 	.word	0x00000003
        /*0aa4*/ 	.word	0x00000080
        /*0aa8*/ 	.short	0x010a
        /*0aaa*/ 	.byte	0xff
	.zero		1


	//----- nvinfo : EIATTR_NUM_MBARRIERS
	.align		4
.L_47:
        /*0aac*/ 	.byte	0x03, 0x38
        /*0aae*/ 	.short	0x002a


	//----- nvinfo : EIATTR_EXIT_INSTR_OFFSETS
	.align		4
        /*0ab0*/ 	.byte	0x04, 0x1c
        /*0ab2*/ 	.short	(.L_49 - .L_48)


	//   ....[0]....
.L_48:
        /*0ab4*/ 	.word	0x00002c60


	//   ....[1]....
        /*0ab8*/ 	.word	0x00003170


	//   ....[2]....
        /*0abc*/ 	.word	0x000031d0


	//   ....[3]....
        /*0ac0*/ 	.word	0x00004150


	//   ....[4]....
        /*0ac4*/ 	.word	0x000052d0


	//   ....[5]....
        /*0ac8*/ 	.word	0x00005310


	//   ....[6]....
        /*0acc*/ 	.word	0x00008770


	//   ....[7]....
        /*0ad0*/ 	.word	0x000087f0


	//   ....[8]....
        /*0ad4*/ 	.word	0x00008820


	//   ....[9]....
        /*0ad8*/ 	.word	0x000088a0


	//----- nvinfo : EIATTR_MAX_THREADS
	.align		4
.L_49:
        /*0adc*/ 	.byte	0x04, 0x05
        /*0ade*/ 	.short	(.L_51 - .L_50)
.L_50:
        /*0ae0*/ 	.word	0x00000100
        /*0ae4*/ 	.word	0x00000001
        /*0ae8*/ 	.word	0x00000001


	//----- nvinfo : EIATTR_CRS_STACK_SIZE
	.align		4
.L_51:
        /*0aec*/ 	.byte	0x04, 0x1e
        /*0aee*/ 	.short	(.L_53 - .L_52)
.L_52:
        /*0af0*/ 	.word	0x00000000


	//----- nvinfo : EIATTR_CBANK_PARAM_SIZE
	.align		4
.L_53:
        /*0af4*/ 	.byte	0x03, 0x19
        /*0af6*/ 	.short	0x0800


	//----- nvinfo : EIATTR_PARAM_CBANK
	.align		4
        /*0af8*/ 	.byte	0x04, 0x0a
        /*0afa*/ 	.short	(.L_55 - .L_54)
	.align		4
.L_54:
        /*0afc*/ 	.word	index@(.nv.constant0._ZN7cutlass13device_kernelINS_4gemm6kernel13GemmUniversalIN4cute5tupleIJiiiiEEENS1_10collective13CollectiveMmaINS1_35MainloopSm100TmaUmmaWarpSpecializedILi8ELi2ELi4ENS5_IJNS4_1CILi1EEENSA_ILi2EEESB_EEEEENS5_IJNSA_ILi64EEENSA_ILi128EEESF_EEENS_6half_tENS5_IJlSB_lEEESI_SJ_NS4_8TiledMMAINS4_8MMA_AtomIJNS4_20SM100_MMA_F16BF16_SSISI_SI_fLi64ELi128ELNS4_4UMMA5MajorE0ELSO_0ELNSN_7ScaleInE0ELSP_0EEEEEENS4_6LayoutINS5_IJSB_SB_SB_EEENS5_IJNSA_ILi0EEESU_SU_EEEEENS5_IJNS4_10UnderscoreESX_SX_EEEEENS4_23SM90_TMA_LOAD_MULTICASTENS4_14ComposedLayoutINS4_7SwizzleILi3ELi4ELi3EEENS4_18smem_ptr_flag_bitsILi16EEENSS_INS5_IJNSA_ILi8EEESF_EEENS5_IJSF_SB_EEEEEEEvNS4_8identityENS4_13SM90_TMA_LOADES1A_vS1B_EENS_8epilogue10collective18CollectiveEpilogueINS1E_23Sm100TmaWarpSpecializedILi4ELi2ELi16ELb1ELb0EEEJSH_NS5_IJNSS_ISF_SB_EENSS_INSA_ILi32EEESB_EEEEESI_SJ_SI_SJ_NS1E_6fusion15FusionCallbacksIS1I_NS1N_17LinearCombinationISI_fSI_fLNS_15FloatRoundStyleE2EEESH_S1M_JEEENS4_5SM1004TMEM4LOAD26SM100_TMEM_LOAD_16dp256b4xES1C_NS11_INS12_ILi2ELi4ELi3EEES15_NSS_INS5_IJS16_S1K_EEENS5_IJS1K_SB_EEEEEEENS4_17SM75_U32x4_LDSM_NENS4_14SM90_TMA_STOREES21_NS4_17SM90_U32x4_STSM_NENS4_39AutoVectorizingCopyWithAssumedAlignmentILi128EEEEEEvvEEEEvNT_6ParamsE)
        /*0b00*/ 	.short	0x0380
        /*0b02*/ 	.short	0x0800


	//----- nvinfo : EIATTR_SW_WAR
	.align		4
.L_55:
        /*0b04*/ 	.byte	0x04, 0x36
        /*0b06*/ 	.short	(.L_57 - .L_56)
.L_56:
        /*0b08*/ 	.word	0x00000008
.L_57:


//--------------------- .nv.callgraph             --------------------------
	.section	.nv.callgraph,"",@"SHT_CUDA_CALLGRAPH"
	.align	4
	.sectionentsize	8
	.align		4
        /*0000*/ 	.word	0x00000000
	.align		4
        /*0004*/ 	.word	0xffffffff
	.align		4
        /*0008*/ 	.word	index@(_ZN7cutlass13device_kernelINS_4gemm6kernel13GemmUniversalIN4cute5tupleIJiiiiEEENS1_10collective13CollectiveMmaINS1_35MainloopSm100TmaUmmaWarpSpecializedILi8ELi2ELi4ENS5_IJNS4_1CILi1EEENSA_ILi2EEESB_EEEEENS5_IJNSA_ILi64EEENSA_ILi128EEESF_EEENS_6half_tENS5_IJlSB_lEEESI_SJ_NS4_8TiledMMAINS4_8MMA_AtomIJNS4_20SM100_MMA_F16BF16_SSISI_SI_fLi64ELi128ELNS4_4UMMA5MajorE0ELSO_0ELNSN_7ScaleInE0ELSP_0EEEEEENS4_6LayoutINS5_IJSB_SB_SB_EEENS5_IJNSA_ILi0EEESU_SU_EEEEENS5_IJNS4_10UnderscoreESX_SX_EEEEENS4_23SM90_TMA_LOAD_MULTICASTENS4_14ComposedLayoutINS4_7SwizzleILi3ELi4ELi3EEENS4_18smem_ptr_flag_bitsILi16EEENSS_INS5_IJNSA_ILi8EEESF_EEENS5_IJSF_SB_EEEEEEEvNS4_8identityENS4_13SM90_TMA_LOADES1A_vS1B_EENS_8epilogue10collective18CollectiveEpilogueINS1E_23Sm100TmaWarpSpecializedILi4ELi2ELi16ELb1ELb0EEEJSH_NS5_IJNSS_ISF_SB_EENSS_INSA_ILi32EEESB_EEEEESI_SJ_SI_SJ_NS1E_6fusion15FusionCallbacksIS1I_NS1N_17LinearCombinationISI_fSI_fLNS_15FloatRoundStyleE2EEESH_S1M_JEEENS4_5SM1004TMEM4LOAD26SM100_TMEM_LOAD_16dp256b4xES1C_NS11_INS12_ILi2ELi4ELi3EEES15_NSS_INS5_IJS16_S1K_EEENS5_IJS1K_SB_EEEEEEENS4_17SM75_U32x4_LDSM_NENS4_14SM90_TMA_STOREES21_NS4_17SM90_U32x4_STSM_NENS4_39AutoVectorizingCopyWithAssumedAlignmentILi128EEEEEEvvEEEEvNT_6ParamsE)
	.align		4
        /*000c*/ 	.word	index@(__assertfail)
	.align		4
        /*0010*/ 	.word	0x00000000
	.align		4
        /*0014*/ 	.word	0xfffffffe
	.align		4
        /*0018*/ 	.word	0x00000000
	.align		4
        /*001c*/ 	.word	0xfffffffd
	.align		4
        /*0020*/ 	.word	0x00000000
	.align		4
        /*0024*/ 	.word	0xfffffffc


//--------------------- .nv.constant4             --------------------------
	.section	.nv.constant4,"a",@progbits
	.align	8
	.align		8
.nv.constant4:
        /*0000*/ 	.dword	__assertfail
	.align		8
        /*0008*/ 	.dword	__unnamed_1
	.align		8
        /*0010*/ 	.dword	__unnamed_2
	.align		8
        /*0018*/ 	.dword	_ZN39_INTERNAL_4d8919ac_4_k_cu_1c9e0575_58514cuda3std3__45__cpo5beginE
	.align		8
        /*0020*/ 	.dword	_ZN39_INTERNAL_4d8919ac_4_k_cu_1c9e0575_58514cuda3std3__45__cpo3endE
	.align		8
        /*0028*/ 	.dword	_ZN39_INTERNAL_4d8919ac_4_k_cu_1c9e0575_58514cuda3std3__45__cpo6cbeginE
	.align		8
        /*0030*/ 	.dword	_ZN39_INTERNAL_4d8919ac_4_k_cu_1c9e0575_58514cuda3std3__45__cpo4cendE
	.align		8
        /*0038*/ 	.dword	_ZN39_INTERNAL_4d8919ac_4_k_cu_1c9e0575_58514cuda3std3__441_GLOBAL__N__4d8919ac_4_k_cu_1c9e0575_58516ignoreE
	.align		8
        /*0040*/ 	.dword	_ZN39_INTERNAL_4d8919ac_4_k_cu_1c9e0575_58514cuda3std3__419piecewise_constructE
	.align		8
        /*0048*/ 	.dword	_ZN39_INTERNAL_4d8919ac_4_k_cu_1c9e0575_58514cuda3std3__48in_placeE
	.align		8
        /*0050*/ 	.dword	_ZN39_INTERNAL_4d8919ac_4_k_cu_1c9e0575_58514cuda3std6ranges3__45__cpo4swapE
	.align		8
        /*0058*/ 	.dword	_ZN39_INTERNAL_4d8919ac_4_k_cu_1c9e0575_58514cuda3std6ranges3__45__cpo9iter_moveE
	.align		8
        /*0060*/ 	.dword	_ZN39_INTERNAL_4d8919ac_4_k_cu_1c9e0575_58514cute7productE
	.align		8
        /*0068*/ 	.dword	_ZN39_INTERNAL_4d8919ac_4_k_cu_1c9e0575_58514cute1_E
	.align		8
        /*0070*/ 	.dword	$str$25
	.align		8
        /*0078*/ 	.dword	$str$26
	.align		8
        /*0080*/ 	.dword	$str$27
	.align		8
        /*0088*/ 	.dword	$str$28


//--------------------- .text._ZN7cutlass13device_kernelINS_4gemm6kernel13GemmUniversalIN4cute5tupleIJiiiiEEENS1_10collective13CollectiveMmaINS1_35MainloopSm100TmaUmmaWarpSpecializedILi8ELi2ELi4ENS5_IJNS4_1CILi1EEENSA_ILi2EEESB_EEEEENS5_IJNSA_ILi64EEENSA_ILi128EEESF_EEENS_6half_tENS5_IJlSB_lEEESI_SJ_NS4_8TiledMMAINS4_8MMA_AtomIJNS4_20SM100_MMA_F16BF16_SSISI_SI_fLi64ELi128ELNS4_4UMMA5MajorE0ELSO_0ELNSN_7ScaleInE0ELSP_0EEEEEENS4_6LayoutINS5_IJSB_SB_SB_EEENS5_IJNSA_ILi0EEESU_SU_EEEEENS5_IJNS4_10UnderscoreESX_SX_EEEEENS4_23SM90_TMA_LOAD_MULTICASTENS4_14ComposedLayoutINS4_7SwizzleILi3ELi4ELi3EEENS4_18smem_ptr_flag_bitsILi16EEENSS_INS5_IJNSA_ILi8EEESF_EEENS5_IJSF_SB_EEEEEEEvNS4_8identityENS4_13SM90_TMA_LOADES1A_vS1B_EENS_8epilogue10collective18CollectiveEpilogueINS1E_23Sm100TmaWarpSpecializedILi4ELi2ELi16ELb1ELb0EEEJSH_NS5_IJNSS_ISF_SB_EENSS_INSA_ILi32EEESB_EEEEESI_SJ_SI_SJ_NS1E_6fusion15FusionCallbacksIS1I_NS1N_17LinearCombinationISI_fSI_fLNS_15FloatRoundStyleE2EEESH_S1M_JEEENS4_5SM1004TMEM4LOAD26SM100_TMEM_LOAD_16dp256b4xES1C_NS11_INS12_ILi2ELi4ELi3EEES15_NSS_INS5_IJS16_S1K_EEENS5_IJS1K_SB_EEEEEEENS4_17SM75_U32x4_LDSM_NENS4_14SM90_TMA_STOREES21_NS4_17SM90_U32x4_STSM_NENS4_39AutoVectorizingCopyWithAssumedAlignmentILi128EEEEEEvvEEEEvNT_6ParamsE --------------------------
	.section	.text._ZN7cutlass13device_kernelINS_4gemm6kernel13GemmUniversalIN4cute5tupleIJiiiiEEENS1_10collective13CollectiveMmaINS1_35MainloopSm100TmaUmmaWarpSpecializedILi8ELi2ELi4ENS5_IJNS4_1CILi1EEENSA_ILi2EEESB_EEEEENS5_IJNSA_ILi64EEENSA_ILi128EEESF_EEENS_6half_tENS5_IJlSB_lEEESI_SJ_NS4_8TiledMMAINS4_8MMA_AtomIJNS4_20SM100_MMA_F16BF16_SSISI_SI_fLi64ELi128ELNS4_4UMMA5MajorE0ELSO_0ELNSN_7ScaleInE0ELSP_0EEEEEENS4_6LayoutINS5_IJSB_SB_SB_EEENS5_IJNSA_ILi0EEESU_SU_EEEEENS5_IJNS4_10UnderscoreESX_SX_EEEEENS4_23SM90_TMA_LOAD_MULTICASTENS4_14ComposedLayoutINS4_7SwizzleILi3ELi4ELi3EEENS4_18smem_ptr_flag_bitsILi16EEENSS_INS5_IJNSA_ILi8EEESF_EEENS5_IJSF_SB_EEEEEEEvNS4_8identityENS4_13SM90_TMA_LOADES1A_vS1B_EENS_8epilogue10collective18CollectiveEpilogueINS1E_23Sm100TmaWarpSpecializedILi4ELi2ELi16ELb1ELb0EEEJSH_NS5_IJNSS_ISF_SB_EENSS_INSA_ILi32EEESB_EEEEESI_SJ_SI_SJ_NS1E_6fusion15FusionCallbacksIS1I_NS1N_17LinearCombinationISI_fSI_fLNS_15FloatRoundStyleE2EEESH_S1M_JEEENS4_5SM1004TMEM4LOAD26SM100_TMEM_LOAD_16dp256b4xES1C_NS11_INS12_ILi2ELi4ELi3EEES15_NSS_INS5_IJS16_S1K_EEENS5_IJS1K_SB_EEEEEEENS4_17SM75_U32x4_LDSM_NENS4_14SM90_TMA_STOREES21_NS4_17SM90_U32x4_STSM_NENS4_39AutoVectorizingCopyWithAssumedAlignmentILi128EEEEEEvvEEEEvNT_6ParamsE,"ax",@progbits
	.align	128
.text._ZN7cutlass13device_kernelINS_4gemm6kernel13GemmUniversalIN4cute5tupleIJiiiiEEENS1_10collective13CollectiveMmaINS1_35MainloopSm100TmaUmmaWarpSpecializedILi8ELi2ELi4ENS5_IJNS4_1CILi1EEENSA_ILi2EEESB_EEEEENS5_IJNSA_ILi64EEENSA_ILi128EEESF_EEENS_6half_tENS5_IJlSB_lEEESI_SJ_NS4_8TiledMMAINS4_8MMA_AtomIJNS4_20SM100_MMA_F16BF16_SSISI_SI_fLi64ELi128ELNS4_4UMMA5MajorE0ELSO_0ELNSN_7ScaleInE0ELSP_0EEEEEENS4_6LayoutINS5_IJSB_SB_SB_EEENS5_IJNSA_ILi0EEESU_SU_EEEEENS5_IJNS4_10UnderscoreESX_SX_EEEEENS4_23SM90_TMA_LOAD_MULTICASTENS4_14ComposedLayoutINS4_7SwizzleILi3ELi4ELi3EEENS4_18smem_ptr_flag_bitsILi16EEENSS_INS5_IJNSA_ILi8EEESF_EEENS5_IJSF_SB_EEEEEEEvNS4_8identityENS4_13SM90_TMA_LOADES1A_vS1B_EENS_8epilogue10collective18CollectiveEpilogueINS1E_23Sm100TmaWarpSpecializedILi4ELi2ELi16ELb1ELb0EEEJSH_NS5_IJNSS_ISF_SB_EENSS_INSA_ILi32EEESB_EEEEESI_SJ_SI_SJ_NS1E_6fusion15FusionCallbacksIS1I_NS1N_17LinearCombinationISI_fSI_fLNS_15FloatRoundStyleE2EEESH_S1M_JEEENS4_5SM1004TMEM4LOAD26SM100_TMEM_LOAD_16dp256b4xES1C_NS11_INS12_ILi2ELi4ELi3EEES15_NSS_INS5_IJS16_S1K_EEENS5_IJS1K_SB_EEEEEEENS4_17SM75_U32x4_LDSM_NENS4_14SM90_TMA_STOREES21_NS4_17SM90_U32x4_STSM_NENS4_39AutoVectorizingCopyWithAssumedAlignmentILi128EEEEEEvvEEEEvNT_6ParamsE:
        .type           _ZN7cutlass13device_kernelINS_4gemm6kernel13GemmUniversalIN4cute5tupleIJiiiiEEENS1_10collective13CollectiveMmaINS1_35MainloopSm100TmaUmmaWarpSpecializedILi8ELi2ELi4ENS5_IJNS4_1CILi1EEENSA_ILi2EEESB_EEEEENS5_IJNSA_ILi64EEENSA_ILi128EEESF_EEENS_6half_tENS5_IJlSB_lEEESI_SJ_NS4_8TiledMMAINS4_8MMA_AtomIJNS4_20SM100_MMA_F16BF16_SSISI_SI_fLi64ELi128ELNS4_4UMMA5MajorE0ELSO_0ELNSN_7ScaleInE0ELSP_0EEEEEENS4_6LayoutINS5_IJSB_SB_SB_EEENS5_IJNSA_ILi0EEESU_SU_EEEEENS5_IJNS4_10UnderscoreESX_SX_EEEEENS4_23SM90_TMA_LOAD_MULTICASTENS4_14ComposedLayoutINS4_7SwizzleILi3ELi4ELi3EEENS4_18smem_ptr_flag_bitsILi16EEENSS_INS5_IJNSA_ILi8EEESF_EEENS5_IJSF_SB_EEEEEEEvNS4_8identityENS4_13SM90_TMA_LOADES1A_vS1B_EENS_8epilogue10collective18CollectiveEpilogueINS1E_23Sm100TmaWarpSpecializedILi4ELi2ELi16ELb1ELb0EEEJSH_NS5_IJNSS_ISF_SB_EENSS_INSA_ILi32EEESB_EEEEESI_SJ_SI_SJ_NS1E_6fusion15FusionCallbacksIS1I_NS1N_17LinearCombinationISI_fSI_fLNS_15FloatRoundStyleE2EEESH_S1M_JEEENS4_5SM1004TMEM4LOAD26SM100_TMEM_LOAD_16dp256b4xES1C_NS11_INS12_ILi2ELi4ELi3EEES15_NSS_INS5_IJS16_S1K_EEENS5_IJS1K_SB_EEEEEEENS4_17SM75_U32x4_LDSM_NENS4_14SM90_TMA_STOREES21_NS4_17SM90_U32x4_STSM_NENS4_39AutoVectorizingCopyWithAssumedAlignmentILi128EEEEEEvvEEEEvNT_6ParamsE,@function
        .size           _ZN7cutlass13device_kernelINS_4gemm6kernel13GemmUniversalIN4cute5tupleIJiiiiEEENS1_10collective13CollectiveMmaINS1_35MainloopSm100TmaUmmaWarpSpecializedILi8ELi2ELi4ENS5_IJNS4_1CILi1EEENSA_ILi2EEESB_EEEEENS5_IJNSA_ILi64EEENSA_ILi128EEESF_EEENS_6half_tENS5_IJlSB_lEEESI_SJ_NS4_8TiledMMAINS4_8MMA_AtomIJNS4_20SM100_MMA_F16BF16_SSISI_SI_fLi64ELi128ELNS4_4UMMA5MajorE0ELSO_0ELNSN_7ScaleInE0ELSP_0EEEEEENS4_6LayoutINS5_IJSB_SB_SB_EEENS5_IJNSA_ILi0EEESU_SU_EEEEENS5_IJNS4_10UnderscoreESX_SX_EEEEENS4_23SM90_TMA_LOAD_MULTICASTENS4_14ComposedLayoutINS4_7SwizzleILi3ELi4ELi3EEENS4_18smem_ptr_flag_bitsILi16EEENSS_INS5_IJNSA_ILi8EEESF_EEENS5_IJSF_SB_EEEEEEEvNS4_8identityENS4_13SM90_TMA_LOADES1A_vS1B_EENS_8epilogue10collective18CollectiveEpilogueINS1E_23Sm100TmaWarpSpecializedILi4ELi2ELi16ELb1ELb0EEEJSH_NS5_IJNSS_ISF_SB_EENSS_INSA_ILi32EEESB_EEEEESI_SJ_SI_SJ_NS1E_6fusion15FusionCallbacksIS1I_NS1N_17LinearCombinationISI_fSI_fLNS_15FloatRoundStyleE2EEESH_S1M_JEEENS4_5SM1004TMEM4LOAD26SM100_TMEM_LOAD_16dp256b4xES1C_NS11_INS12_ILi2ELi4ELi3EEES15_NSS_INS5_IJS16_S1K_EEENS5_IJS1K_SB_EEEEEEENS4_17SM75_U32x4_LDSM_NENS4_14SM90_TMA_STOREES21_NS4_17SM90_U32x4_STSM_NENS4_39AutoVectorizingCopyWithAssumedAlignmentILi128EEEEEEvvEEEEvNT_6ParamsE,(.L_x_196 - _ZN7cutlass13device_kernelINS_4gemm6kernel13GemmUniversalIN4cute5tupleIJiiiiEEENS1_10collective13CollectiveMmaINS1_35MainloopSm100TmaUmmaWarpSpecializedILi8ELi2ELi4ENS5_IJNS4_1CILi1EEENSA_ILi2EEESB_EEEEENS5_IJNSA_ILi64EEENSA_ILi128EEESF_EEENS_6half_tENS5_IJlSB_lEEESI_SJ_NS4_8TiledMMAINS4_8MMA_AtomIJNS4_20SM100_MMA_F16BF16_SSISI_SI_fLi64ELi128ELNS4_4UMMA5MajorE0ELSO_0ELNSN_7ScaleInE0ELSP_0EEEEEENS4_6LayoutINS5_IJSB_SB_SB_EEENS5_IJNSA_ILi0EEESU_SU_EEEEENS5_IJNS4_10UnderscoreESX_SX_EEEEENS4_23SM90_TMA_LOAD_MULTICASTENS4_14ComposedLayoutINS4_7SwizzleILi3ELi4ELi3EEENS4_18smem_ptr_flag_bitsILi16EEENSS_INS5_IJNSA_ILi8EEESF_EEENS5_IJSF_SB_EEEEEEEvNS4_8identityENS4_13SM90_TMA_LOADES1A_vS1B_EENS_8epilogue10collective18CollectiveEpilogueINS1E_23Sm100TmaWarpSpecializedILi4ELi2ELi16ELb1ELb0EEEJSH_NS5_IJNSS_ISF_SB_EENSS_INSA_ILi32EEESB_EEEEESI_SJ_SI_SJ_NS1E_6fusion15FusionCallbacksIS1I_NS1N_17LinearCombinationISI_fSI_fLNS_15FloatRoundStyleE2EEESH_S1M_JEEENS4_5SM1004TMEM4LOAD26SM100_TMEM_LOAD_16dp256b4xES1C_NS11_INS12_ILi2ELi4ELi3EEES15_NSS_INS5_IJS16_S1K_EEENS5_IJS1K_SB_EEEEEEENS4_17SM75_U32x4_LDSM_NENS4_14SM90_TMA_STOREES21_NS4_17SM90_U32x4_STSM_NENS4_39AutoVectorizingCopyWithAssumedAlignmentILi128EEEEEEvvEEEEvNT_6ParamsE)
        .other          _ZN7cutlass13device_kernelINS_4gemm6kernel13GemmUniversalIN4cute5tupleIJiiiiEEENS1_10collective13CollectiveMmaINS1_35MainloopSm100TmaUmmaWarpSpecializedILi8ELi2ELi4ENS5_IJNS4_1CILi1EEENSA_ILi2EEESB_EEEEENS5_IJNSA_ILi64EEENSA_ILi128EEESF_EEENS_6half_tENS5_IJlSB_lEEESI_SJ_NS4_8TiledMMAINS4_8MMA_AtomIJNS4_20SM100_MMA_F16BF16_SSISI_SI_fLi64ELi128ELNS4_4UMMA5MajorE0ELSO_0ELNSN_7ScaleInE0ELSP_0EEEEEENS4_6LayoutINS5_IJSB_SB_SB_EEENS5_IJNSA_ILi0EEESU_SU_EEEEENS5_IJNS4_10UnderscoreESX_SX_EEEEENS4_23SM90_TMA_LOAD_MULTICASTENS4_14ComposedLayoutINS4_7SwizzleILi3ELi4ELi3EEENS4_18smem_ptr_flag_bitsILi16EEENSS_INS5_IJNSA_ILi8EEESF_EEENS5_IJSF_SB_EEEEEEEvNS4_8identityENS4_13SM90_TMA_LOADES1A_vS1B_EENS_8epilogue10collective18CollectiveEpilogueINS1E_23Sm100TmaWarpSpecializedILi4ELi2ELi16ELb1ELb0EEEJSH_NS5_IJNSS_ISF_SB_EENSS_INSA_ILi32EEESB_EEEEESI_SJ_SI_SJ_NS1E_6fusion15FusionCallbacksIS1I_NS1N_17LinearCombinationISI_fSI_fLNS_15FloatRoundStyleE2EEESH_S1M_JEEENS4_5SM1004TMEM4LOAD26SM100_TMEM_LOAD_16dp256b4xES1C_NS11_INS12_ILi2ELi4ELi3EEES15_NSS_INS5_IJS16_S1K_EEENS5_IJS1K_SB_EEEEEEENS4_17SM75_U32x4_LDSM_NENS4_14SM90_TMA_STOREES21_NS4_17SM90_U32x4_STSM_NENS4_39AutoVectorizingCopyWithAssumedAlignmentILi128EEEEEEvvEEEEvNT_6ParamsE,@"STO_CUDA_ENTRY STV_DEFAULT"
_ZN7cutlass13device_kernelINS_4gemm6kernel13GemmUniversalIN4cute5tupleIJiiiiEEENS1_10collective13CollectiveMmaINS1_35MainloopSm100TmaUmmaWarpSpecializedILi8ELi2ELi4ENS5_IJNS4_1CILi1EEENSA_ILi2EEESB_EEEEENS5_IJNSA_ILi64EEENSA_ILi128EEESF_EEENS_6half_tENS5_IJlSB_lEEESI_SJ_NS4_8TiledMMAINS4_8MMA_AtomIJNS4_20SM100_MMA_F16BF16_SSISI_SI_fLi64ELi128ELNS4_4UMMA5MajorE0ELSO_0ELNSN_7ScaleInE0ELSP_0EEEEEENS4_6LayoutINS5_IJSB_SB_SB_EEENS5_IJNSA_ILi0EEESU_SU_EEEEENS5_IJNS4_10UnderscoreESX_SX_EEEEENS4_23SM90_TMA_LOAD_MULTICASTENS4_14ComposedLayoutINS4_7SwizzleILi3ELi4ELi3EEENS4_18smem_ptr_flag_bitsILi16EEENSS_INS5_IJNSA_ILi8EEESF_EEENS5_IJSF_SB_EEEEEEEvNS4_8identityENS4_13SM90_TMA_LOADES1A_vS1B_EENS_8epilogue10collective18CollectiveEpilogueINS1E_23Sm100TmaWarpSpecializedILi4ELi2ELi16ELb1ELb0EEEJSH_NS5_IJNSS_ISF_SB_EENSS_INSA_ILi32EEESB_EEEEESI_SJ_SI_SJ_NS1E_6fusion15FusionCallbacksIS1I_NS1N_17LinearCombinationISI_fSI_fLNS_15FloatRoundStyleE2EEESH_S1M_JEEENS4_5SM1004TMEM4LOAD26SM100_TMEM_LOAD_16dp256b4xES1C_NS11_INS12_ILi2ELi4ELi3EEES15_NSS_INS5_IJS16_S1K_EEENS5_IJS1K_SB_EEEEEEENS4_17SM75_U32x4_LDSM_NENS4_14SM90_TMA_STOREES21_NS4_17SM90_U32x4_STSM_NENS4_39AutoVectorizingCopyWithAssumedAlignmentILi128EEEEEEvvEEEEvNT_6ParamsE:
[----:B------:R-:W1:Y:S01]  /*0000*/  LDC R1, c[0x0][0x37c] ;  /* 0x0000df00ff017b82 */ /* 0x000e620000000800 */
[----:B------:R-:W2:Y:S01]  /*0010*/  S2R R57, SR_TID.X ;  /* 0x0000000000397919 */ /* 0x000ea20000002100 */
[----:B------:R-:W3:Y:S01]  /*0020*/  LDCU.64 UR8, c[0x0][0x890] ;  /* 0x00011200ff0877ac */ /* 0x000ee20008000a00 */
[----:B------:R-:W-:Y:S02]  /*0030*/  PRMT R45, RZ, 0x7610, R45 ;  /* 0x00007610ff2d7816 */ /* 0x000fe4000000002d */
[----:B------:R-:W-:Y:S01]  /*0040*/  ELECT P3, URZ, PT ;  /* 0x0000000000ff782f */ /* 0x000fe20003860000 */
[----:B---3--:R-:W-:-:S04]  /*0050*/  UISETP.NE.U32.AND UP0, UPT, UR8, URZ, UPT ;  /* 0x000000ff0800728c */ /* 0x008fc8000bf05070 */
[----:B------:R-:W-:Y:S01]  /*0060*/  UISETP.NE.AND.EX UP0, UPT, UR9, URZ, UPT, UP0 ;  /* 0x000000ff0900728c */ /* 0x000fe2000bf05300 */
[----:B--2---:R-:W-:-:S05]  /*0070*/  SHF.R.U32.HI R46, RZ, 0x5, R57 ;  /* 0x00000005ff2e7819 */ /* 0x004fca0000011639 */
[----:B------:R-:W2:Y:S02]  /*0080*/  SHFL.IDX PT, R0, R46, RZ, 0x1f ;  /* 0x00001fff2e007589 */ /* 0x000ea400000e0000 */
[----:B--2---:R-:W-:Y:S01]  /*0090*/  R2UR UR17, R0 ;  /* 0x00000000001172ca */ /* 0x004fe200000e0000 */
[----:B-1----:R-:W-:-:S14]  /*00a0*/  BRA.U UP0, `(.L_x_0) ;  /* 0x0000000100307547 */ /* 0x002fdc000b800000 */
[----:B------:R-:W1:Y:S02]  /*00b0*/  LDCU.64 UR4, c[0x0][0x888] ;  /* 0x00011100ff0477ac */ /* 0x000e640008000a00 */
[----:B-1----:R-:W-:-:S04]  /*00c0*/  UISETP.NE.U32.AND UP0, UPT, UR4, URZ, UPT ;  /* 0x000000ff0400728c */ /* 0x002fc8000bf05070 */
[----:B------:R-:W-:-:S09]  /*00d0*/  UISETP.NE.AND.EX UP0, UPT, UR5, URZ, UPT, UP0 ;  /* 0x000000ff0500728c */ /* 0x000fd2000bf05300 */
[----:B------:R-:W-:Y:S05]  /*00e0*/  BRA.U !UP0, `(.L_x_1) ;  /* 0x0000000108147547 */ /* 0x000fea000b800000 */
[----:B------:R-:W1:Y:S01]  /*00f0*/  LDC.64 R2, c[0x0][0x888] ;  /* 0x00022200ff027b82 */ /* 0x000e620000000a00 */
[----:B------:R-:W1:Y:S02]  /*0100*/  LDCU.64 UR4, c[0x0][0x358] ;  /* 0x00006b00ff0477ac */ /* 0x000e640008000a00 */
[----:B-1----:R1:W5:Y:S01]  /*0110*/  LDG.E R27, desc[UR4][R2.64] ;  /* 0x00000004021b7981 */ /* 0x002362000c1e1900 */
[----:B------:R-:W-:Y:S01]  /*0120*/  HFMA2 R45, -RZ, RZ, 0, 5.9604644775390625e-08 ;  /* 0x00000001ff2d7431 */ /* 0x000fe200000001ff */
[----:B------:R-:W-:Y:S05]  /*0130*/  BRA `(.L_x_0) ;  /* 0x00000000000c7947 */ /* 0x000fea0003800000 */
.L_x_1:
[----:B------:R-:W1:Y:S01]  /*0140*/  LDCU UR4, c[0x0][0x880] ;  /* 0x00011000ff0477ac */ /* 0x000e620008000800 */
[----:B------:R-:W-:Y:S01]  /*0150*/  HFMA2 R45, -RZ, RZ, 0, 5.9604644775390625e-08 ;  /* 0x00000001ff2d7431 */ /* 0x000fe200000001ff */
[----:B-1----:R-:W-:-:S07]  /*0160*/  MOV R27, UR4 ;  /* 0x00000004001b7c02 */ /* 0x002fce0008000f00 */
.L_x_0:
[----:B------:R-:W2:Y:S02]  /*0170*/  LDCU.64 UR4, c[0x0][0x8b0] ;  /* 0x00011600ff0477ac */ /* 0x000ea40008000a00 */
[----:B--2---:R-:W-:-:S04]  /*0180*/  UISETP.NE.U32.AND UP0, UPT, UR4, URZ, UPT ;  /* 0x000000ff0400728c */ /* 0x004fc8000bf05070 */
[----:B------:R-:W-:-:S09]  /*0190*/  UISETP.NE.AND.EX UP0, UPT, UR5, URZ, UPT, UP0 ;  /* 0x000000ff0500728c */ /* 0x000fd2000bf05300 */
[----:B------:R-:W-:Y:S05]  /*01a0*/  BRA.U UP0, `(.L_x_2) ;  /* 0x0000000100287547 */ /* 0x000fea000b800000 */
[----:B------:R-:W2:Y:S02]  /*01b0*/  LDCU.64 UR4, c[0x0][0x8a8] ;  /* 0x00011500ff0477ac */ /* 0x000ea40008000a00 */
[----:B--2---:R-:W-:-:S04]  /*01c0*/  UISETP.NE.U32.AND UP0, UPT, UR4, URZ, UPT ;  /* 0x000000ff0400728c */ /* 0x004fc8000bf05070 */
[----:B------:R-:W-:-:S09]  /*01d0*/  UISETP.NE.AND.EX UP0, UPT, UR5, URZ, UPT, UP0 ;  /* 0x000000ff0500728c */ /* 0x000fd2000bf05300 */
[----:B------:R-:W-:Y:S05]  /*01e0*/  BRA.U !UP0, `(.L_x_3) ;  /* 0x0000000108107547 */ /* 0x000fea000b800000 */
[----:B------:R-:W2:Y:S01]  /*01f0*/  LDC.64 R24, c[0x0][0x8a8] ;  /* 0x00022a00ff187b82 */ /* 0x000ea20000000a00 */
[----:B------:R-:W2:Y:S02]  /*0200*/  LDCU.64 UR4, c[0x0][0x358] ;  /* 0x00006b00ff0477ac */ /* 0x000ea40008000a00 */
[----:B--2---:R2:W5:Y:S01]  /*0210*/  LDG.E R24, desc[UR4][R24.64] ;  /* 0x0000000418187981 */ /* 0x004562000c1e1900 */
[----:B------:R-:W-:Y:S05]  /*0220*/  BRA `(.L_x_2) ;  /* 0x0000000000087947 */ /* 0x000fea0003800000 */
.L_x_3:
[----:B------:R-:W2:Y:S02]  /*0230*/  LDCU UR4, c[0x0][0x8a0] ;  /* 0x00011400ff0477ac */ /* 0x000ea40008000800 */
[----:B--2---:R-:W-:Y:S02]  /*0240*/  MOV R24, UR4 ;  /* 0x0000000400187c02 */ /* 0x004fe40008000f00 */
.L_x_2:
[----:B------:R-:W-:Y:S01]  /*0250*/  IMAD.U32 R0, RZ, RZ, UR17 ;  /* 0x00000011ff007e24 */ /* 0x000fe2000f8e00ff */
[----:B------:R-:W-:Y:S04]  /*0260*/  BSSY.RECONVERGENT B0, `(.L_x_4) ;  /* 0x000000c000007945 */ /* 0x000fe80003800200 */
[C---:B------:R-:W-:Y:S02]  /*0270*/  ISETP.NE.OR P1, PT, R0.reuse, 0x1, !P3 ;  /* 0x000000010000780c */ /* 0x040fe40005f25670 */
[----:B------:R-:W-:-:S11]  /*0280*/  ISETP.NE.OR P0, PT, R0, 0x3, !P3 ;  /* 0x000000030000780c */ /* 0x000fd60005f05670 */
[----:B------:R-:W-:Y:S05]  /*0290*/  @P1 BRA `(.L_x_5) ;  /* 0x0000000000201947 */ /* 0x000fea0003800000 */
[----:B------:R-:W3:Y:S02]  /*02a0*/  LDCU.64 UR4, c[0x0][0x348] ;  /* 0x00006900ff0477ac */ /* 0x000ee40008000a00 */
[----:B---3--:R-:W-:Y:S02]  /*02b0*/  UIADD3 UR6, UP1, UPT, UR4, 0x80, URZ ;  /* 0x0000008004067890 */ /* 0x008fe4000ff3e0ff */
[----:B------:R-:W-:Y:S02]  /*02c0*/  UIADD3 UR4, UP0, UPT, UR4, 0x180, URZ ;  /* 0x0000018004047890 */ /* 0x000fe4000ff1e0ff */
[----:B------:R-:W-:Y:S02]  /*02d0*/  UIADD3.X UR7, UPT, UPT, URZ, UR5, URZ, UP1, !UPT ;  /* 0x00000005ff077290 */ /* 0x000fe40008ffe4ff */
[----:B------:R-:W-:-:S07]  /*02e0*/  UIADD3.X UR5, UPT, UPT, URZ, UR5, URZ, UP0, !UPT ;  /* 0x00000005ff057290 */ /* 0x000fce00087fe4ff */
[----:B------:R3:W-:Y:S02]  /*02f0*/  UTMACCTL.PF [UR6] ;  /* 0x00000000060079b9 */ /* 0x0007e40008040000 */
[----:B------:R3:W-:Y:S02]  /*0300*/  UTMACCTL.PF [UR4] ;  /* 0x00000000040079b9 */ /* 0x0007e40008040000 */
[----:B---3--:R-:W-:Y:S01]  /*0310*/  NOP ;  /* 0x0000000000007918 */ /* 0x008fe20000000000 */
.L_x_5:
[----:B------:R-:W-:Y:S05]  /*0320*/  BSYNC.RECONVERGENT B0 ;  /* 0x0000000000007941 */ /* 0x000fea0003800200 */
.L_x_4:
[----:B------:R-:W-:Y:S04]  /*0330*/  BSSY.RECONVERGENT B0, `(.L_x_6) ;  /* 0x000000a000007945 */ /* 0x000fe80003800200 */
        /* <DEDUP_REMOVED lines=9> */
.L_x_7:
[----:B------:R-:W-:Y:S05]  /*03d0*/  BSYNC.RECONVERGENT B0 ;  /* 0x0000000000007941 */ /* 0x000fea0003800200 */
.L_x_6:
[----:B------:R-:W3:Y:S01]  /*03e0*/  LDCU.64 UR4, c[0x0][0x888] ;  /* 0x00011100ff0477ac */ /* 0x000ee20008000a00 */
[----:B------:R-:W-:Y:S02]  /*03f0*/  UISETP.EQ.U32.AND UP1, UPT, UR8, URZ, UPT ;  /* 0x000000ff0800728c */ /* 0x000fe4000bf22070 */
[----:B------:R-:W-:Y:S02]  /*0400*/  UPLOP3.LUT UP3, UPT, UPT, UPT, UPT, 0x80, 0x8 ;  /* 0x000000000008789c */ /* 0x000fe40003f6f070 */
[----:B---3--:R-:W-:-:S04]  /*0410*/  UISETP.NE.U32.AND UP0, UPT, UR4, URZ, UPT ;  /* 0x000000ff0400728c */ /* 0x008fc8000bf05070 */
[----:B------:R-:W-:-:S04]  /*0420*/  UISETP.NE.AND.EX UP0, UPT, UR5, URZ, UPT, UP0 ;  /* 0x000000ff0500728c */ /* 0x000fc8000bf05300 */
[----:B------:R-:W-:-:S04]  /*0430*/  UISETP.EQ.OR.EX UP2, UPT, UR9, URZ, !UP0, UP1 ;  /* 0x000000ff0900728c */ /* 0x000fc8000c742710 */
[----:B------:R-:W-:-:S06]  /*0440*/  UP2UR UR4, UPR, URZ, 0x4 ;  /* 0x00000004ff047883 */ /* 0x000fcc0008000000 */
[----:B------:R-:W-:Y:S01]  /*0450*/  MOV R49, UR4 ;  /* 0x0000000400317c02 */ /* 0x000fe20008000f00 */
[----:B------:R-:W-:Y:S06]  /*0460*/  BRA.U !UP2, `(.L_x_8) ;  /* 0x000000010a207547 */ /* 0x000fec000b800000 */
[----:B------:R-:W-:Y:S01]  /*0470*/  UISETP.NE.U32.AND UP1, UPT, UR8, URZ, UPT ;  /* 0x000000ff0800728c */ /* 0x000fe2000bf25070 */
[----:B-----5:R-:W-:Y:S01]  /*0480*/  FSETP.NEU.AND P0, PT, R27, RZ, PT ;  /* 0x000000ff1b00720b */ /* 0x020fe20003f0d000 */
[----:B------:R-:W-:Y:S02]  /*0490*/  USEL UR4, URZ, 0xffffffff, UP0 ;  /* 0xffffffffff047887 */ /* 0x000fe40008000000 */
[----:B------:R-:W-:-:S10]  /*04a0*/  UISETP.NE.AND.EX UP1, UPT, UR9, URZ, UPT, UP1 ;  /* 0x000000ff0900728c */ /* 0x000fd4000bf25310 */
[----:B------:R-:W-:Y:S01]  /*04b0*/  VOTEU.ANY UP0, P0 ;  /* 0x0000000000ff7886 */ /* 0x000fe20000000100 */
[----:B------:R-:W-:-:S04]  /*04c0*/  @!UP1 USEL UR4, URZ, 0xffffffff, UP0 ;  /* 0xffffffffff049887 */ /* 0x000fc80008000000 */
[----:B------:R-:W-:-:S04]  /*04d0*/  ULOP3.LUT UR4, UR4, 0x1, URZ, 0xc0, !UPT ;  /* 0x0000000104047892 */ /* 0x000fc8000f8ec0ff */
[----:B------:R-:W-:-:S11]  /*04e0*/  UISETP.NE.U32.AND UP3, UPT, UR4, 0x1, UPT ;  /* 0x000000010400788c */ /* 0x000fd6000bf65070 */
.L_x_8:
[----:B-1----:R-:W1:Y:S01]  /*04f0*/  SHFL.IDX PT, R2, R46, RZ, 0x1f ;  /* 0x00001fff2e027589 */ /* 0x002e6200000e0000 */
[----:B------:R-:W-:-:S04]  /*0500*/  UISETP.NE.AND UP0, UPT, UR17, 0x2, UPT ;  /* 0x000000021100788c */ /* 0x000fc8000bf05270 */
[----:B------:R-:W-:Y:S01]  /*0510*/  USEL UR48, URZ, 0x1, UP0 ;  /* 0x00000001ff307887 */ /* 0x000fe20008000000 */
[----:B-1----:R-:W-:-:S13]  /*0520*/  ISETP.NE.AND P0, PT, R2, RZ, PT ;  /* 0x000000ff0200720c */ /* 0x002fda0003f05270 */
[----:B------:R-:W-:Y:S05]  /*0530*/  @P0 BRA `(.L_x_9) ;  /* 0x0000000000840947 */ /* 0x000fea0003800000 */
[----:B------:R-:W-:Y:S01]  /*0540*/  ELECT P0, URZ, PT ;  /* 0x0000000000ff782f */ /* 0x000fe20003800000 */
[----:B------:R-:W-:-:S12]  /*0550*/  BSSY.RECONVERGENT B0, `(.L_x_9) ;  /* 0x000001f000007945 */ /* 0x000fd80003800200 */
[----:B------:R-:W-:Y:S05]  /*0560*/  @!P0 BRA `(.L_x_10) ;  /* 0x0000000000748947 */ /* 0x000fea0003800000 */
[----:B------:R-:W1:Y:S01]  /*0570*/  S2UR UR4, SR_CgaCtaId ;  /* 0x00000000000479c3 */ /* 0x000e620000008800 */
[----:B------:R-:W-:Y:S01]  /*0580*/  UMOV UR5, 0x400 ;  /* 0x0000040000057882 */ /* 0x000fe20000000000 */
[----:B------:R-:W-:Y:S01]  /*0590*/  UMOV UR8, 0x1 ;  /* 0x0000000100087882 */ /* 0x000fe20000000000 */
[----:B------:R-:W-:Y:S01]  /*05a0*/  UMOV UR6, 0x2 ;  /* 0x0000000200067882 */ /* 0x000fe20000000000 */
[----:B------:R-:W-:-:S04]  /*05b0*/  UIADD3 UR8, UPT, UPT, -UR8, 0x100000, URZ ;  /* 0x0010000008087890 */ /* 0x000fc8000fffe1ff */
[----:B------:R-:W-:Y:S02]  /*05c0*/  USHF.L.U32 UR9, UR8, 0xb, URZ ;  /* 0x0000000b08097899 */ /* 0x000fe400080006ff */
[----:B------:R-:W-:Y:S02]  /*05d0*/  USHF.L.U32 UR8, UR8, 0x1, URZ ;  /* 0x0000000108087899 */ /* 0x000fe400080006ff */
[----:B------:R-:W-:-:S04]  /*05e0*/  UIADD3 UR6, UPT, UPT, -UR6, 0x100000, URZ ;  /* 0x0010000006067890 */ /* 0x000fc8000fffe1ff */
[----:B------:R-:W-:Y:S02]  /*05f0*/  USHF.L.U32 UR7, UR6, 0xb, URZ ;  /* 0x0000000b06077899 */ /* 0x000fe400080006ff */
[----:B------:R-:W-:Y:S02]  /*0600*/  USHF.L.U32 UR6, UR6, 0x1, URZ ;  /* 0x0000000106067899 */ /* 0x000fe400080006ff */
[----:B-1----:R-:W-:Y:S01]  /*0610*/  ULEA UR4, UR4, UR5, 0x18 ;  /* 0x0000000504047291 */ /* 0x002fe2000f8ec0ff */
[----:B------:R-:W1:Y:S11]  /*0620*/  FENCE.VIEW.ASYNC.S ;  /* 0x00000000000073c6 */ /* 0x000e760000000000 */
[----:B-1----:R1:W3:Y:S01]  /*0630*/  SYNCS.EXCH.64 URZ, [UR4], UR8 ;  /* 0x0000000804ff75b2 */ /* 0x0022e20008000100 */
[----:B------:R1:W4:Y:S01]  /*0640*/  SYNCS.EXCH.64 URZ, [UR4+0x40], UR6 ;  /* 0x0000400604ff75b2 */ /* 0x0003220008000100 */
[----:B------:R1:W1:Y:S01]  /*0650*/  SYNCS.EXCH.64 URZ, [UR4+0x8], UR8 ;  /* 0x0000080804ff75b2 */ /* 0x0002620008000100 */
        /* <DEDUP_REMOVED lines=13> */
[----:B------:R-:W-:Y:S01]  /*0730*/  NOP ;  /* 0x0000000000007918 */ /* 0x000fe20000000000 */
.L_x_10:
[----:B-1----:R-:W-:Y:S05]  /*0740*/  BSYNC.RECONVERGENT B0 ;  /* 0x0000000000007941 */ /* 0x002fea0003800200 */
.L_x_9:
[----:B------:R-:W1:Y:S01]  /*0750*/  SHFL.IDX PT, R2, R46, RZ, 0x1f ;  /* 0x00001fff2e027589 */ /* 0x000e6200000e0000 */
[----:B------:R-:W-:Y:S01]  /*0760*/  NOP ;  /* 0x0000000000007918 */ /* 0x000fe20000000000 */
[----:B-1----:R-:W-:-:S13]  /*0770*/  ISETP.NE.AND P0, PT, R2, 0x1, PT ;  /* 0x000000010200780c */ /* 0x002fda0003f05270 */
[----:B------:R-:W-:Y:S05]  /*0780*/  @P0 BRA `(.L_x_11) ;  /* 0x0000000000580947 */ /* 0x000fea0003800000 */
        /* <DEDUP_REMOVED lines=9> */
[----:B------:R-:W-:Y:S01]  /*0820*/  USHF.L.U32 UR6, UR6, 0x1, URZ ;  /* 0x0000000106067899 */ /* 0x000fe200080006ff */
[----:B------:R-:W-:Y:S01]  /*0830*/  ELECT P0, URZ, PT ;  /* 0x0000000000ff782f */ /* 0x000fe20003800000 */
[----:B-1----:R-:W-:Y:S01]  /*0840*/  ULEA UR4, UR4, UR5, 0x18 ;  /* 0x0000000504047291 */ /* 0x002fe2000f8ec0ff */
[----:B------:R-:W1:Y:S11]  /*0850*/  FENCE.VIEW.ASYNC.S ;  /* 0x00000000000073c6 */ /* 0x000e760000000000 */
[----:B-1----:R1:W1:Y:S01]  /*0860*/  SYNCS.EXCH.64 URZ, [UR4+0x80], UR8 ;  /* 0x0000800804ff75b2 */ /* 0x0022620008000100 */
        /* <DEDUP_REMOVED lines=8> */
.L_x_11:
[----:B------:R-:W2:Y:S01]  /*08f0*/  SHFL.IDX PT, R2, R46, RZ, 0x1f ;  /* 0x00001fff2e027589 */ /* 0x000ea200000e0000 */
[----:B------:R-:W-:Y:S01]  /*0900*/  NOP ;  /* 0x0000000000007918 */ /* 0x000fe20000000000 */
[----:B--2---:R-:W-:-:S13]  /*0910*/  ISETP.NE.AND P0, PT, R2, 0x3, PT ;  /* 0x000000030200780c */ /* 0x004fda0003f05270 */
[----:B------:R-:W-:Y:S05]  /*0920*/  @P0 BRA `(.L_x_12) ;  /* 0x0000000000300947 */ /* 0x000fea0003800000 */
[----:B-1----:R-:W1:Y:S01]  /*0930*/  S2UR UR6, SR_CgaCtaId ;  /* 0x00000000000679c3 */ /* 0x002e620000008800 */
[----:B------:R-:W-:Y:S01]  /*0940*/  UMOV UR4, 0x400 ;  /* 0x0000040000047882 */ /* 0x000fe20000000000 */
[----:B------:R-:W-:Y:S01]  /*0950*/  UMOV UR5, 0x20 ;  /* 0x0000002000057882 */ /* 0x000fe20000000000 */
[----:B------:R-:W-:Y:S01]  /*0960*/  ELECT P0, URZ, PT ;  /* 0x0000000000ff782f */ /* 0x000fe20003800000 */
[----:B-1----:R-:W-:Y:S02]  /*0970*/  ULEA UR6, UR6, UR4, 0x18 ;  /* 0x0000000406067291 */ /* 0x002fe4000f8ec0ff */
[----:B------:R-:W-:-:S04]  /*0980*/  UIADD3 UR4, UPT, UPT, -UR5, 0x100000, URZ ;  /* 0x0010000005047890 */ /* 0x000fc8000fffe1ff */
[----:B------:R-:W-:Y:S02]  /*0990*/  USHF.L.U32 UR5, UR4, 0xb, URZ ;  /* 0x0000000b04057899 */ /* 0x000fe400080006ff */
[----:B------:R-:W-:Y:S01]  /*09a0*/  USHF.L.U32 UR4, UR4, 0x1, URZ ;  /* 0x0000000104047899 */ /* 0x000fe200080006ff */
[----:B------:R-:W1:Y:S11]  /*09b0*/  FENCE.VIEW.ASYNC.S ;  /* 0x00000000000073c6 */ /* 0x000e760000000000 */
[----:B-1----:R2:W1:Y:S01]  /*09c0*/  SYNCS.EXCH.64 URZ, [UR6+0xc0], UR4 ;  /* 0x0000c00406ff75b2 */ /* 0x0024620008000100 */
[----:B------:R2:W1:Y:S02]  /*09d0*/  SYNCS.EXCH.64 URZ, [UR6+0xc8], UR4 ;  /* 0x0000c80406ff75b2 */ /* 0x0004640008000100 */
[----:B--2---:R-:W-:Y:S01]  /*09e0*/  NOP ;  /* 0x0000000000007918 */ /* 0x004fe20000000000 */
.L_x_12:
[----:B------:R-:W2:Y:S01]  /*09f0*/  SHFL.IDX PT, R2, R46, RZ, 0x1f ;  /* 0x00001fff2e027589 */ /* 0x000ea200000e0000 */
[----:B------:R-:W-:Y:S01]  /*0a00*/  NOP ;  /* 0x0000000000007918 */ /* 0x000fe20000000000 */
[----:B--2---:R-:W-:-:S13]  /*0a10*/  ISETP.NE.AND P0, PT, R2, 0x4, PT ;  /* 0x000000040200780c */ /* 0x004fda0003f05270 */
[----:B------:R-:W-:Y:S05]  /*0a20*/  @P0 BRA `(.L_x_13) ;  /* 0x00000000004c0947 */ /* 0x000fea0003800000 */
[----:B-1----:R-:W1:Y:S01]  /*0a30*/  S2UR UR6, SR_CgaCtaId ;  /* 0x00000000000679c3 */ /* 0x002e620000008800 */
[----:B------:R-:W-:Y:S01]  /*0a40*/  UMOV UR4, 0x1e0 ;  /* 0x000001e000047882 */ /* 0x000fe20000000000 */
[----:B------:R-:W-:Y:S01]  /*0a50*/  UMOV UR5, 0x400 ;  /* 0x0000040000057882 */ /* 0x000fe20000000000 */
[----:B------:R-:W-:Y:S01]  /*0a60*/  USEL UR4, UR4, 0x1a0, UP3 ;  /* 0x000001a004047887 */ /* 0x000fe20009800000 */
[----:B------:R-:W-:Y:S01]  /*0a70*/  UMOV UR8, 0x1 ;  /* 0x0000000100087882 */ /* 0x000fe20000000000 */
[----:B------:R-:W-:Y:S01]  /*0a80*/  ELECT P0, URZ, PT ;  /* 0x0000000000ff782f */ /* 0x000fe20003800000 */
[----:B------:R-:W-:-:S04]  /*0a90*/  UIADD3 UR8, UPT, UPT, -UR8, 0x100000, URZ ;  /* 0x0010000008087890 */ /* 0x000fc8000fffe1ff */
[----:B------:R-:W-:Y:S02]  /*0aa0*/  USHF.L.U32 UR9, UR8, 0xb, URZ ;  /* 0x0000000b08097899 */ /* 0x000fe400080006ff */
[----:B------:R-:W-:Y:S02]  /*0ab0*/  USHF.L.U32 UR8, UR8, 0x1, URZ ;  /* 0x0000000108087899 */ /* 0x000fe400080006ff */
[----:B-1----:R-:W-:Y:S02]  /*0ac0*/  ULEA UR6, UR6, UR5, 0x18 ;  /* 0x0000000506067291 */ /* 0x002fe4000f8ec0ff */
[----:B------:R-:W-:-:S04]  /*0ad0*/  UIADD3 UR4, UPT, UPT, -UR4, 0x100000, URZ ;  /* 0x0010000004047890 */ /* 0x000fc8000fffe1ff */
[----:B------:R-:W-:Y:S02]  /*0ae0*/  USHF.L.U32 UR5, UR4, 0xb, URZ ;  /* 0x0000000b04057899 */ /* 0x000fe400080006ff */
[----:B------:R-:W-:Y:S01]  /*0af0*/  USHF.L.U32 UR4, UR4, 0x1, URZ ;  /* 0x0000000104047899 */ /* 0x000fe200080006ff */
[----:B------:R-:W1:Y:S03]  /*0b00*/  FENCE.VIEW.ASYNC.S ;  /* 0x00000000000073c6 */ /* 0x000e660000000000 */
[----:B-1----:R2:W1:Y:S08]  /*0b10*/  SYNCS.EXCH.64 URZ, [UR6+0xd0], UR8 ;  /* 0x0000d00806ff75b2 */ /* 0x0024700008000100 */
[----:B------:R2:W1:Y:S01]  /*0b20*/  SYNCS.EXCH.64 URZ, [UR6+0xe0], UR4 ;  /* 0x0000e00406ff75b2 */ /* 0x0004620008000100 */
[----:B------:R2:W1:Y:S01]  /*0b30*/  SYNCS.EXCH.64 URZ, [UR6+0xd8], UR8 ;  /* 0x0000d80806ff75b2 */ /* 0x0004620008000100 */
[----:B------:R2:W1:Y:S02]  /*0b40*/  SYNCS.EXCH.64 URZ, [UR6+0xe8], UR4 ;  /* 0x0000e80406ff75b2 */ /* 0x0004640008000100 */
[----:B--2---:R-:W-:Y:S01]  /*0b50*/  NOP ;  /* 0x0000000000007918 */ /* 0x004fe20000000000 */
.L_x_13:
[----:B------:R-:W2:Y:S01]  /*0b60*/  SHFL.IDX PT, R2, R46, RZ, 0x1f ;  /* 0x00001fff2e027589 */ /* 0x000ea200000e0000 */
[----:B------:R-:W-:Y:S01]  /*0b70*/  NOP ;  /* 0x0000000000007918 */ /* 0x000fe20000000000 */
[----:B--2---:R-:W-:-:S13]  /*0b80*/  ISETP.NE.AND P0, PT, R2, 0x5, PT ;  /* 0x000000050200780c */ /* 0x004fda0003f05270 */
[----:B------:R-:W-:Y:S05]  /*0b90*/  @P0 BRA `(.L_x_14) ;  /* 0x0000000000580947 */ /* 0x000fea0003800000 */
[----:B-1----:R-:W1:Y:S01]  /*0ba0*/  S2UR UR4, SR_CgaCtaId ;  /* 0x00000000000479c3 */ /* 0x002e620000008800 */
        /* <DEDUP_REMOVED lines=19> */
[----:B------:R2:W1:Y:S02]  /*0ce0*/  SYNCS.EXCH.64 URZ, [UR4+0x128], UR6 ;  /* 0x0001280604ff75b2 */ /* 0x0004640008000100 */
[----:B--2---:R-:W-:Y:S01]  /*0cf0*/  NOP ;  /* 0x0000000000007918 */ /* 0x004fe20000000000 */
.L_x_14:
[----:B------:R-:W2:Y:S01]  /*0d00*/  SHFL.IDX PT, R2, R46, RZ, 0x1f ;  /* 0x00001fff2e027589 */ /* 0x000ea200000e0000 */
[----:B------:R-:W-:Y:S01]  /*0d10*/  NOP ;  /* 0x0000000000007918 */ /* 0x000fe20000000000 */
[----:B--2---:R-:W-:-:S13]  /*0d20*/  ISETP.NE.AND P0, PT, R2, 0x3, PT ;  /* 0x000000030200780c */ /* 0x004fda0003f05270 */
[----:B------:R-:W-:Y:S05]  /*0d30*/  @P0 BRA `(.L_x_15) ;  /* 0x0000000000380947 */ /* 0x000fea0003800000 */
[----:B------:R-:W2:Y:S01]  /*0d40*/  S2UR UR5, SR_CgaCtaId ;  /* 0x00000000000579c3 */ /* 0x000ea20000008800 */
[----:B-1----:R-:W-:Y:S01]  /*0d50*/  UMOV UR4, 0x400 ;  /* 0x0000040000047882 */ /* 0x002fe20000000000 */
[----:B------:R-:W-:Y:S01]  /*0d60*/  UMOV UR6, 0x20 ;  /* 0x0000002000067882 */ /* 0x000fe20000000000 */
[----:B------:R-:W-:Y:S01]  /*0d70*/  ELECT P0, URZ, PT ;  /* 0x0000000000ff782f */ /* 0x000fe20003800000 */
[----:B------:R-:W-:-:S04]  /*0d80*/  UIADD3 UR6, UPT, UPT, -UR6, 0x100000, URZ ;  /* 0x0010000006067890 */ /* 0x000fc8000fffe1ff */
[----:B------:R-:W-:Y:S02]  /*0d90*/  USHF.L.U32 UR7, UR6, 0xb, URZ ;  /* 0x0000000b06077899 */ /* 0x000fe400080006ff */
[----:B------:R-:W-:Y:S02]  /*0da0*/  USHF.L.U32 UR6, UR6, 0x1, URZ ;  /* 0x0000000106067899 */ /* 0x000fe400080006ff */
[----:B--2---:R-:W-:Y:S01]  /*0db0*/  ULEA UR4, UR5, UR4, 0x18 ;  /* 0x0000000405047291 */ /* 0x004fe2000f8ec0ff */
[----:B------:R-:W1:Y:S11]  /*0dc0*/  FENCE.VIEW.ASYNC.S ;  /* 0x00000000000073c6 */ /* 0x000e760000000000 */
[----:B-1----:R2:W1:Y:S01]  /*0dd0*/  SYNCS.EXCH.64 URZ, [UR4+0x130], UR6 ;  /* 0x0001300604ff75b2 */ /* 0x0024620008000100 */
[----:B------:R2:W1:Y:S01]  /*0de0*/  SYNCS.EXCH.64 URZ, [UR4+0x140], UR6 ;  /* 0x0001400604ff75b2 */ /* 0x0004620008000100 */
[----:B------:R2:W1:Y:S01]  /*0df0*/  SYNCS.EXCH.64 URZ, [UR4+0x138], UR6 ;  /* 0x0001380604ff75b2 */ /* 0x0004620008000100 */
[----:B------:R2:W1:Y:S02]  /*0e00*/  SYNCS.EXCH.64 URZ, [UR4+0x148], UR6 ;  /* 0x0001480604ff75b2 */ /* 0x0004640008000100 */
[----:B--2---:R-:W-:Y:S01]  /*0e10*/  NOP ;  /* 0x0000000000007918 */ /* 0x004fe20000000000 */
.L_x_15:
[----:B-1----:R-:W1:Y:S01]  /*0e20*/  LDCU UR4, c[0x0][0x36c] ;  /* 0x00006d80ff0477ac */ /* 0x002e620008000800 */
[----:B------:R-:W-:Y:S01]  /*0e30*/  ISETP.NE.OR P3, PT, R0, 0x2, !P3 ;  /* 0x000000020000780c */ /* 0x000fe20005f65670 */
[----:B------:R-:W-:Y:S01]  /*0e40*/  NOP ;  /* 0x0000000000007918 */ /* 0x000fe20000000000 */
[----:B------:R-:W-:Y:S01]  /*0e50*/  LOP3.LUT R0, R57, 0x1f, RZ, 0xc0, !PT ;  /* 0x0000001f39007812 */ /* 0x000fe200078ec0ff */
[----:B------:R-:W-:Y:S02]  /*0e60*/  UISETP.NE.AND UP4, UPT, UR17, URZ, UPT ;  /* 0x000000ff1100728c */ /* 0x000fe4000bf85270 */
[----:B-1----:R-:W-:-:S09]  /*0e70*/  UISETP.EQ.U32.AND UP5, UPT, UR4, 0x1, UPT ;  /* 0x000000010400788c */ /* 0x002fd2000bfa2070 */
[----:B------:R-:W-:Y:S05]  /*0e80*/  BRA.U !UP5, `(.L_x_16) ;  /* 0x000000010d087547 */ /* 0x000fea000b800000 */
[----:B---34-:R-:W-:Y:S01]  /*0e90*/  UCGABAR_ARV ;  /* 0x00000000000079c7 */ /* 0x018fe20008000000 */
[----:B------:R-:W-:Y:S05]  /*0ea0*/  BRA `(.L_x_17) ;  /* 0x0000000000047947 */ /* 0x000fea0003800000 */
.L_x_16:
[----:B---34-:R-:W-:Y:S01]  /*0eb0*/  NOP ;  /* 0x0000000000007918 */ /* 0x018fe20000000000 */
.L_x_17:
[----:B------:R-:W1:Y:S01]  /*0ec0*/  S2UR UR7, SR_CTAID.X ;  /* 0x00000000000779c3 */ /* 0x000e620000002500 */
[----:B------:R-:W-:-:S05]  /*0ed0*/  CS2R.32 R48, SR_CgaSize ;  /* 0x0000000000307805 */ /* 0x000fca0000008a00 */
[----:B------:R-:W-:-:S05]  /*0ee0*/  IMAD R48, R48, -0xa0, RZ ;  /* 0xffffff6030307824 */ /* 0x000fca00078e02ff */
[----:B------:R-:W-:-:S14]  /*0ef0*/  R2UR UR5, R48 ;  /* 0x00000000300572ca */ /* 0x000fdc00000e0000 */
[----:B------:R-:W2:Y:S01]  /*0f00*/  LDCU UR5, c[0x0][UR5+0x2b0] ;  /* 0x00005600050577ac */ /* 0x000ea20008000800 */
[----:B------:R-:W-:-:S05]  /*0f10*/  CS2R.32 R48, SR_CgaSize ;  /* 0x0000000000307805 */ /* 0x000fca0000008a00 */
[----:B------:R-:W-:-:S05]  /*0f20*/  IMAD R48, R48, -0xa0, RZ ;  /* 0xffffff6030307824 */ /* 0x000fca00078e02ff */
[----:B------:R-:W-:-:S14]  /*0f30*/  R2UR UR4, R48 ;  /* 0x00000000300472ca */ /* 0x000fdc00000e0000 */
[----:B------:R-:W3:Y:S01]  /*0f40*/  LDCU UR4, c[0x0][UR4+0x2b4] ;  /* 0x00005680040477ac */ /* 0x000ee20008000800 */
[----:B------:R-:W4:Y:S01]  /*0f50*/  S2UR UR8, SR_CTAID.Y ;  /* 0x00000000000879c3 */ /* 0x000f220000002600 */
[----:B------:R-:W-:-:S05]  /*0f60*/  CS2R.32 R48, SR_CgaSize ;  /* 0x0000000000307805 */ /* 0x000fca0000008a00 */
[----:B------:R-:W-:-:S05]  /*0f70*/  IMAD R48, R48, -0xa0, RZ ;  /* 0xffffff6030307824 */ /* 0x000fca00078e02ff */
[----:B------:R-:W-:-:S14]  /*0f80*/  R2UR UR9, R48 ;  /* 0x00000000300972ca */ /* 0x000fdc00000e0000 */
[----:B------:R-:W3:Y:S01]  /*0f90*/  LDCU UR9, c[0x0][UR9+0x2a0] ;  /* 0x00005400090977ac */ /* 0x000ee20008000800 */
[----:B------:R-:W-:-:S05]  /*0fa0*/  CS2R.32 R48, SR_CgaSize ;  /* 0x0000000000307805 */ /* 0x000fca0000008a00 */
[----:B------:R-:W-:-:S05]  /*0fb0*/  IMAD R48, R48, -0xa0, RZ ;  /* 0xffffff6030307824 */ /* 0x000fca00078e02ff */
[----:B------:R-:W-:-:S14]  /*0fc0*/  R2UR UR10, R48 ;  /* 0x00000000300a72ca */ /* 0x000fdc00000e0000 */
[----:B------:R-:W3:Y:S01]  /*0fd0*/  LDCU UR10, c[0x0][UR10+0x2a4] ;  /* 0x000054800a0a77ac */ /* 0x000ee20008000800 */
[----:B------:R-:W3:Y:S01]  /*0fe0*/  S2UR UR11, SR_CgaCtaId ;  /* 0x00000000000b79c3 */ /* 0x000ee20000008800 */
[----:B------:R-:W3:Y:S01]  /*0ff0*/  LDCU UR21, c[0x0][0xb24] ;  /* 0x00016480ff1577ac */ /* 0x000ee20008000800 */
[----:B------:R-:W3:Y:S01]  /*1000*/  LDCU UR42, c[0x0][0xb24] ;  /* 0x00016480ff2a77ac */ /* 0x000ee20008000800 */
[----:B-1----:R-:W-:-:S05]  /*1010*/  I2FP.F32.U32 R3, UR7 ;  /* 0x0000000700037c45 */ /* 0x002fca0008201000 */
[----:B------:R-:W1:Y:S01]  /*1020*/  S2UR UR36, SR_CTAID.Z ;  /* 0x00000000002479c3 */ /* 0x000e620000002700 */
[----:B------:R-:W1:Y:S01]  /*1030*/  LDCU UR27, c[0x0][0xb30] ;  /* 0x00016600ff1b77ac */ /* 0x000e620008000800 */
[----:B--2---:R-:W-:Y:S01]  /*1040*/  FMUL R3, R3, UR5 ;  /* 0x0000000503037c20 */ /* 0x004fe20008400000 */
[----:B------:R-:W-:Y:S01]  /*1050*/  UMOV UR16, UR7 ;  /* 0x0000000700107c82 */ /* 0x000fe20008000000 */
[----:B----4-:R-:W-:Y:S01]  /*1060*/  I2FP.F32.U32 R2, UR8 ;  /* 0x0000000800027c45 */ /* 0x010fe20008201000 */
[----:B------:R-:W-:-:S03]  /*1070*/  UMOV UR20, UR8 ;  /* 0x0000000800147c82 */ /* 0x000fc60008000000 */
[----:B------:R-:W2:Y:S01]  /*1080*/  F2I.U32.TRUNC.NTZ R3, R3 ;  /* 0x0000000300037305 */ /* 0x000ea2000020f000 */
[----:B---3--:R-:W-:Y:S01]  /*1090*/  UISETP.GE.AND UP2, UPT, UR21, 0x1, UPT ;  /* 0x000000011500788c */ /* 0x008fe2000bf46270 */
[----:B------:R-:W-:Y:S01]  /*10a0*/  FMUL R2, R2, UR4 ;  /* 0x0000000402027c20 */ /* 0x000fe20008400000 */
[----:B------:R-:W-:-:S05]  /*10b0*/  USHF.L.U32 UR28, UR11, 0xb, URZ ;  /* 0x0000000b0b1c7899 */ /* 0x000fca00080006ff */
[----:B------:R-:W3:Y:S01]  /*10c0*/  F2I.U32.TRUNC.NTZ R2, R2 ;  /* 0x0000000200027305 */ /* 0x000ee2000020f000 */
[----:B--2---:R-:W-:Y:S02]  /*10d0*/  R2UR UR4, R3 ;  /* 0x00000000030472ca */ /* 0x004fe400000e0000 */
[----:B---3--:R-:W-:Y:S02]  /*10e0*/  R2UR UR6, R2 ;  /* 0x00000000020672ca */ /* 0x008fe400000e0000 */
[----:B------:R-:W-:-:S09]  /*10f0*/  PRMT R2, RZ, 0x7610, R2 ;  /* 0x00007610ff027816 */ /* 0x000fd20000000002 */
[----:B------:R-:W-:-:S04]  /*1100*/  UIADD3 UR5, UPT, UPT, -UR4, URZ, URZ ;  /* 0x000000ff04057290 */ /* 0x000fc8000fffe1ff */
[----:B------:R-:W-:Y:S02]  /*1110*/  UIMAD UR5, UR9, UR5, UR7 ;  /* 0x00000005090572a4 */ /* 0x000fe4000f8e0207 */
[----:B------:R-:W-:-:S04]  /*1120*/  UIADD3 UR4, UPT, UPT, -UR6, URZ, URZ ;  /* 0x000000ff06047290 */ /* 0x000fc8000fffe1ff */
[----:B------:R-:W-:Y:S01]  /*1130*/  IMAD.U32 R48, RZ, RZ, UR5 ;  /* 0x00000005ff307e24 */ /* 0x000fe2000f8e00ff */
[----:B------:R-:W-:-:S06]  /*1140*/  UIMAD UR4, UR10, UR4, UR8 ;  /* 0x000000040a0472a4 */ /* 0x000fcc000f8e0208 */
[----:B------:R-:W-:Y:S01]  /*1150*/  IMAD.U32 R47, RZ, RZ, UR4 ;  /* 0x00000004ff2f7e24 */ /* 0x000fe2000f8e00ff */
[----:B-1----:R-:W-:Y:S06]  /*1160*/  BRA.U UP4, `(.L_x_18) ;  /* 0x00000001042c7547 */ /* 0x002fec000b800000 */
[----:B------:R-:W-:Y:S02]  /*1170*/  R2UR UR5, R47 ;  /* 0x000000002f0572ca */ /* 0x000fe400000e0000 */
[----:B------:R-:W-:-:S11]  /*1180*/  R2UR UR4, R48 ;  /* 0x00000000300472ca */ /* 0x000fd600000e0000 */
[----:B------:R-:W-:Y:S02]  /*1190*/  UISETP.NE.AND UP0, UPT, UR5, URZ, UPT ;  /* 0x000000ff0500728c */ /* 0x000fe4000bf05270 */
[----:B------:R-:W-:Y:S02]  /*11a0*/  UISETP.NE.AND UP1, UPT, UR5, 0x1, UPT ;  /* 0x000000010500788c */ /* 0x000fe4000bf25270 */
[----:B------:R-:W-:-:S04]  /*11b0*/  UISETP.EQ.OR UP0, UPT, UR4, URZ, !UP0 ;  /* 0x000000ff0400728c */ /* 0x000fc8000c702670 */
[----:B------:R-:W-:Y:S02]  /*11c0*/  USEL UR5, URZ, 0x1, !UP0 ;  /* 0x00000001ff057887 */ /* 0x000fe4000c000000 */
[----:B------:R-:W-:Y:S02]  /*11d0*/  UISETP.NE.AND UP0, UPT, UR4, URZ, UPT ;  /* 0x000000ff0400728c */ /* 0x000fe4000bf05270 */
[----:B------:R-:W-:-:S04]  /*11e0*/  USEL UR4, URZ, 0x2, UP1 ;  /* 0x00000002ff047887 */ /* 0x000fc80008800000 */
[----:B------:R-:W-:-:S04]  /*11f0*/  USEL UR4, UR4, 0x2, UP0 ;  /* 0x0000000204047887 */ /* 0x000fc80008000000 */
[----:B------:R-:W-:-:S06]  /*1200*/  UIADD3 UR4, UPT, UPT, UR5, UR4, URZ ;  /* 0x0000000405047290 */ /* 0x000fcc000fffe0ff */
[----:B------:R-:W-:Y:S02]  /*1210*/  IMAD.U32 R2, RZ, RZ, UR4 ;  /* 0x00000004ff027e24 */ /* 0x000fe4000f8e00ff */
.L_x_18:
[----:B------:R-:W-:Y:S05]  /*1220*/  BRA.U !UP2, `(.L_x_19) ;  /* 0x000000010ad47547 */ /* 0x000fea000b800000 */
[----:B------:R-:W1:Y:S01]  /*1230*/  LDCU.128 UR12, c[0x0][0xb10] ;  /* 0x00016200ff0c77ac */ /* 0x000e620008000c00 */
[----:B------:R-:W2:Y:S01]  /*1240*/  LDCU UR6, c[0x0][0x370] ;  /* 0x00006e00ff0677ac */ /* 0x000ea20008000800 */
[----:B------:R-:W3:Y:S01]  /*1250*/  LDCU UR5, c[0x0][0x374] ;  /* 0x00006e80ff0577ac */ /* 0x000ee20008000800 */
[----:B------:R-:W4:Y:S01]  /*1260*/  LDCU UR26, c[0x0][0xb0c] ;  /* 0x00016180ff1a77ac */ /* 0x000f220008000800 */
[----:B------:R-:W4:Y:S01]  /*1270*/  LDCU UR4, c[0x0][0xb20] ;  /* 0x00016400ff0477ac */ /* 0x000f220008000800 */
[----:B------:R-:W4:Y:S01]  /*1280*/  LDCU.64 UR8, c[0x0][0xb28] ;  /* 0x00016500ff0877ac */ /* 0x000f220008000a00 */
[----:B-1----:R-:W-:Y:S02]  /*1290*/  UISETP.NE.AND UP0, UPT, UR14, 0x1, UPT ;  /* 0x000000010e00788c */ /* 0x002fe4000bf05270 */
[----:B---3--:R-:W-:Y:S02]  /*12a0*/  UIMAD.WIDE.U32 UR10, UR5, UR15, URZ ;  /* 0x0000000f050a72a5 */ /* 0x008fe4000f8e00ff */
[----:B--2---:R-:W-:-:S02]  /*12b0*/  UIMAD.WIDE.U32 UR22, UR6, UR12, URZ ;  /* 0x0000000c061672a5 */ /* 0x004fc4000f8e00ff */
[----:B----4-:R-:W-:Y:S02]  /*12c0*/  UISETP.NE.AND UP1, UPT, UR26, 0x1, UPT ;  /* 0x000000011a00788c */ /* 0x010fe4000bf25270 */
[----:B------:R-:W-:Y:S01]  /*12d0*/  UISETP.NE.AND UP2, UPT, UR21, 0x1, UPT ;  /* 0x000000011500788c */ /* 0x000fe2000bf45270 */
[----:B------:R-:W-:Y:S02]  /*12e0*/  UMOV UR10, UR11 ;  /* 0x0000000b000a7c82 */ /* 0x000fe40008000000 */
[----:B------:R-:W-:Y:S01]  /*12f0*/  UMOV UR22, UR23 ;  /* 0x0000001700167c82 */ /* 0x000fe20008000000 */
[----:B------:R-:W-:Y:S02]  /*1300*/  @UP0 USHF.R.U32.HI UR5, URZ, UR4, UR10 ;  /* 0x00000004ff050299 */ /* 0x000fe4000801160a */
[----:B------:R-:W-:Y:S02]  /*1310*/  UIMAD.WIDE.U32 UR24, UR20, UR15, URZ ;  /* 0x0000000f141872a5 */ /* 0x000fe4000f8e00ff */
[----:B------:R-:W-:-:S02]  /*1320*/  UIMAD.WIDE.U32 UR10, UR5, UR8, URZ ;  /* 0x00000008050a72a5 */ /* 0x000fc4000f8e00ff */
[----:B------:R-:W-:Y:S02]  /*1330*/  @UP1 USHF.R.U32.HI UR6, URZ, UR13, UR22 ;  /* 0x0000000dff061299 */ /* 0x000fe40008011616 */
[----:B------:R-:W-:Y:S02]  /*1340*/  UIMAD.WIDE.U32 UR18, UR16, UR12, URZ ;  /* 0x0000000c101272a5 */ /* 0x000fe4000f8e00ff */
[----:B------:R-:W-:Y:S01]  /*1350*/  UIMAD.WIDE.U32 UR22, UR6, UR8, URZ ;  /* 0x00000008061672a5 */ /* 0x000fe2000f8e00ff */
[----:B------:R-:W-:Y:S01]  /*1360*/  UMOV UR24, UR25 ;  /* 0x0000001900187c82 */ /* 0x000fe20008000000 */
[----:B------:R-:W-:Y:S01]  /*1370*/  UMOV UR10, UR11 ;  /* 0x0000000b000a7c82 */ /* 0x000fe20008000000 */
[----:B------:R-:W-:Y:S02]  /*1380*/  USHF.R.U32.HI UR24, URZ, UR4, UR24 ;  /* 0x00000004ff187299 */ /* 0x000fe40008011618 */
[----:B------:R-:W-:Y:S02]  /*1390*/  @UP2 USHF.R.U32.HI UR5, URZ, UR9, UR10 ;  /* 0x00000009ff052299 */ /* 0x000fe4000801160a */
[----:B------:R-:W-:Y:S01]  /*13a0*/  UMOV UR7, UR23 ;  /* 0x0000001700077c82 */ /* 0x000fe20008000000 */
[----:B------:R-:W-:Y:S01]  /*13b0*/  UMOV UR18, UR19 ;  /* 0x0000001300127c82 */ /* 0x000fe20008000000 */
[----:B------:R-:W-:-:S02]  /*13c0*/  @UP2 USHF.R.U32.HI UR6, URZ, UR9, UR7 ;  /* 0x00000009ff062299 */ /* 0x000fc40008011607 */
[----:B------:R-:W-:Y:S02]  /*13d0*/  USHF.R.U32.HI UR18, URZ, UR13, UR18 ;  /* 0x0000000dff127299 */ /* 0x000fe40008011612 */
[----:B------:R-:W-:Y:S02]  /*13e0*/  USEL UR4, UR20, UR24, !UP0 ;  /* 0x0000001814047287 */ /* 0x000fe4000c000000 */
[----:B------:R-:W-:Y:S02]  /*13f0*/  UIMAD UR7, UR5, UR21, URZ ;  /* 0x00000015050772a4 */ /* 0x000fe4000f8e02ff */
[----:B------:R-:W-:Y:S02]  /*1400*/  USEL UR5, UR16, UR18, !UP1 ;  /* 0x0000001210057287 */ /* 0x000fe4000c800000 */
[----:B------:R-:W-:Y:S02]  /*1410*/  UIMAD UR12, UR6, UR21, URZ ;  /* 0x00000015060c72a4 */ /* 0x000fe4000f8e02ff */
[----:B------:R-:W-:-:S02]  /*1420*/  UISETP.GE.AND UP0, UPT, UR4, UR7, UPT ;  /* 0x000000070400728c */ /* 0x000fc4000bf06270 */
[----:B------:R-:W-:Y:S02]  /*1430*/  UIMAD.WIDE.U32 UR10, UR4, UR8, URZ ;  /* 0x00000008040a72a5 */ /* 0x000fe4000f8e00ff */
[----:B------:R-:W-:Y:S02]  /*1440*/  UISETP.GE.OR UP0, UPT, UR5, UR12, UP0 ;  /* 0x0000000c0500728c */ /* 0x000fe40008706670 */
[----:B------:R-:W-:Y:S02]  /*1450*/  UIMAD.WIDE.U32 UR12, UR5, UR8, URZ ;  /* 0x00000008050c72a5 */ /* 0x000fe4000f8e00ff */
[----:B------:R-:W-:Y:S01]  /*1460*/  UIADD3 UR10, UPT, UPT, -UR4, URZ, URZ ;  /* 0x000000ff040a7290 */ /* 0x000fe2000fffe1ff */
[----:B------:R-:W-:Y:S01]  /*1470*/  UMOV UR8, UR11 ;  /* 0x0000000b00087c82 */ /* 0x000fe20008000000 */
[----:B------:R-:W-:Y:S02]  /*1480*/  UIADD3 UR11, UPT, UPT, -UR5, URZ, URZ ;  /* 0x000000ff050b7290 */ /* 0x000fe4000fffe1ff */
[----:B------:R-:W-:-:S03]  /*1490*/  USHF.R.U32.HI UR8, URZ, UR9, UR8 ;  /* 0x00000009ff087299 */ /* 0x000fc60008011608 */
[----:B------:R-:W-:Y:S01]  /*14a0*/  @!UP0 UMOV UR7, UR13 ;  /* 0x0000000d00078c82 */ /* 0x000fe20008000000 */
[----:B------:R-:W-:Y:S02]  /*14b0*/  UIMAD UR20, UR14, UR10, UR20 ;  /* 0x0000000a0e1472a4 */ /* 0x000fe4000f8e0214 */
[----:B------:R-:W-:Y:S02]  /*14c0*/  USEL UR8, UR4, UR8, !UP2 ;  /* 0x0000000804087287 */ /* 0x000fe4000d000000 */
[----:B------:R-:W-:Y:S02]  /*14d0*/  @!UP0 USHF.R.U32.HI UR7, URZ, UR9, UR7 ;  /* 0x00000009ff078299 */ /* 0x000fe40008011607 */
[----:B------:R-:W-:Y:S02]  /*14e0*/  UIADD3 UR9, UPT, UPT, -UR8, URZ, URZ ;  /* 0x000000ff08097290 */ /* 0x000fe4000fffe1ff */
[----:B------:R-:W-:Y:S02]  /*14f0*/  @!UP0 USEL UR7, UR5, UR7, !UP2 ;  /* 0x0000000705078287 */ /* 0x000fe4000d000000 */
[----:B------:R-:W-:-:S02]  /*1500*/  UIMAD UR9, UR21, UR9, UR4 ;  /* 0x00000009150972a4 */ /* 0x000fc4000f8e0204 */
[----:B------:R-:W-:Y:S02]  /*1510*/  @!UP0 UIADD3 UR8, UPT, UPT, UR8, -UR7, URZ ;  /* 0x8000000708088290 */ /* 0x000fe4000fffe0ff */
[----:B------:R-:W-:Y:S02]  /*1520*/  @!UP0 UIMAD UR6, UR9, UR6, UR7 ;  /* 0x00000006090682a4 */ /* 0x000fe4000f8e0207 */
[----:B------:R-:W-:Y:S02]  /*1530*/  @!UP0 UIMAD UR4, UR8, UR21, UR5 ;  /* 0x00000015080482a4 */ /* 0x000fe4000f8e0205 */
[----:B------:R-:W-:Y:S02]  /*1540*/  UIMAD UR16, UR26, UR11, UR16 ;  /* 0x0000000b1a1072a4 */ /* 0x000fe4000f8e0210 */
[----:B------:R-:W-:Y:S01]  /*1550*/  UIMAD UR20, UR4, UR14, UR20 ;  /* 0x0000000e041472a4 */ /* 0x000fe2000f8e0214 */
[----:B------:R-:W-:Y:S02]  /*1560*/  @!UP0 UMOV UR5, UR6 ;  /* 0x0000000600058c82 */ /* 0x000fe40008000000 */
[----:B------:R-:W-:-:S12]  /*1570*/  UIMAD UR16, UR5, UR26, UR16 ;  /* 0x0000001a051072a4 */ /* 0x000fd8000f8e0210 */
.L_x_19:
[----:B------:R-:W-:Y:S02]  /*1580*/  UISETP.NE.AND UP1, UPT, UR27, 0x1, UPT ;  /* 0x000000011b00788c */ /* 0x000fe4000bf25270 */
[----:B------:R-:W-:Y:S02]  /*1590*/  UISETP.NE.AND UP0, UPT, UR17, 0x2, UPT ;  /* 0x000000021100788c */ /* 0x000fe4000bf05270 */
[----:B------:R-:W-:-:S05]  /*15a0*/  ULOP3.LUT UR28, UR28, 0x800, URZ, 0xc0, !UPT ;  /* 0x000008001c1c7892 */ /* 0x000fca000f8ec0ff */
[----:B------:R-:W-:Y:S07]  /*15b0*/  BRA.U UP1, `(.L_x_20) ;  /* 0x0000000101447547 */ /* 0x000fee000b800000 */
[----:B------:R-:W1:Y:S01]  /*15c0*/  LDCU.128 UR8, c[0x0][0xb10] ;  /* 0x00016200ff0877ac */ /* 0x000e620008000c00 */
[----:B------:R-:W2:Y:S01]  /*15d0*/  LDCU UR12, c[0x0][0xb0c] ;  /* 0x00016180ff0c77ac */ /* 0x000ea20008000800 */
[----:B------:R-:W3:Y:S01]  /*15e0*/  LDCU UR13, c[0x0][0xb20] ;  /* 0x00016400ff0d77ac */ /* 0x000ee20008000800 */
[----:B-1----:R-:W-:Y:S02]  /*15f0*/  UIMAD.WIDE.U32 UR6, UR16, UR8, URZ ;  /* 0x00000008100672a5 */ /* 0x002fe4000f8e00ff */
[----:B------:R-:W-:Y:S02]  /*1600*/  UIMAD.WIDE.U32 UR4, UR20, UR11, URZ ;  /* 0x0000000b140472a5 */ /* 0x000fe4000f8e00ff */
[----:B--2---:R-:W-:Y:S02]  /*1610*/  UISETP.NE.AND UP2, UPT, UR12, 0x1, UPT ;  /* 0x000000010c00788c */ /* 0x004fe4000bf45270 */
[----:B------:R-:W-:Y:S01]  /*1620*/  UISETP.NE.AND UP1, UPT, UR10, 0x1, UPT ;  /* 0x000000010a00788c */ /* 0x000fe2000bf25270 */
[----:B------:R-:W-:-:S02]  /*1630*/  UMOV UR6, UR7 ;  /* 0x0000000700067c82 */ /* 0x000fc40008000000 */
[----:B------:R-:W-:Y:S01]  /*1640*/  UMOV UR4, UR5 ;  /* 0x0000000500047c82 */ /* 0x000fe20008000000 */
[----:B------:R-:W-:Y:S02]  /*1650*/  USHF.R.U32.HI UR6, URZ, UR9, UR6 ;  /* 0x00000009ff067299 */ /* 0x000fe40008011606 */
[----:B---3--:R-:W-:Y:S02]  /*1660*/  USHF.R.U32.HI UR4, URZ, UR13, UR4 ;  /* 0x0000000dff047299 */ /* 0x008fe40008011604 */
[----:B------:R-:W-:Y:S02]  /*1670*/  USEL UR5, UR16, UR6, !UP2 ;  /* 0x0000000610057287 */ /* 0x000fe4000d000000 */
[----:B------:R-:W-:-:S04]  /*1680*/  USEL UR4, UR20, UR4, !UP1 ;  /* 0x0000000414047287 */ /* 0x000fc8000c800000 */
[----:B------:R-:W-:Y:S02]  /*1690*/  UIADD3 UR6, UPT, UPT, UR5, -UR4, URZ ;  /* 0x8000000405067290 */ /* 0x000fe4000fffe0ff */
[----:B------:R-:W-:Y:S02]  /*16a0*/  UIADD3 UR4, UPT, UPT, -UR5, UR4, URZ ;  /* 0x0000000405047290 */ /* 0x000fe4000fffe1ff */
[----:B------:R-:W-:Y:S02]  /*16b0*/  UIMAD UR20, UR6, UR10, UR20 ;  /* 0x0000000a061472a4 */ /* 0x000fe4000f8e0214 */
[----:B------:R-:W-:-:S12]  /*16c0*/  UIMAD UR16, UR4, UR12, UR16 ;  /* 0x0000000c041072a4 */ /* 0x000fd8000f8e0210 */
.L_x_20:
[----:B------:R-:W-:Y:S05]  /*16d0*/  BRA.U !UP5, `(.L_x_21) ;  /* 0x000000010d0c7547 */ /* 0x000fea000b800000 */
[----:B------:R-:W-:Y:S01]  /*16e0*/  UCGABAR_WAIT ;  /* 0x0000000000007dc7 */ /* 0x000fe20008000000 */
[----:B------:R-:W-:Y:S01]  /*16f0*/  CCTL.IVALL ;  /* 0x00000000ff00798f */ /* 0x000fe20002000000 */
[----:B------:R-:W-:Y:S05]  /*1700*/  BRA `(.L_x_22) ;  /* 0x0000000000047947 */ /* 0x000fea0003800000 */
.L_x_21:
[----:B------:R-:W-:Y:S06]  /*1710*/  BAR.SYNC.DEFER_BLOCKING 0x0 ;  /* 0x0000000000007b1d */ /* 0x000fec0000010000 */
.L_x_22:
[----:B------:R-:W-:Y:S05]  /*1720*/  BRA.U UP0, `(.L_x_23) ;  /* 0x0000001500547547 */ /* 0x000fea000b800000 */
[----:B------:R-:W1:Y:S01]  /*1730*/  LDCU UR6, c[0x0][0x38c] ;  /* 0x00007180ff0677ac */ /* 0x000e620008000800 */
[----:B------:R-:W2:Y:S01]  /*1740*/  S2UR UR8, SR_CgaCtaId ;  /* 0x00000000000879c3 */ /* 0x000ea20000008800 */
[----:B------:R-:W-:Y:S01]  /*1750*/  PLOP3.LUT P1, PT, PT, PT, UP3, 0x80, 0x8 ;  /* 0x000000000008781c */ /* 0x000fe20003f2f038 */
[----:B------:R-:W-:Y:S01]  /*1760*/  IMAD.MOV.U32 R12, RZ, RZ, 0x1 ;  /* 0x00000001ff0c7424 */ /* 0x000fe200078e00ff */
[----:B------:R-:W-:Y:S01]  /*1770*/  UMOV UR7, 0x400 ;  /* 0x0000040000077882 */ /* 0x000fe20000000000 */
[----:B------:R-:W-:Y:S01]  /*1780*/  UISETP.NE.AND UP1, UPT, UR17, URZ, UPT ;  /* 0x000000ff1100728c */ /* 0x000fe2000bf25270 */
[----:B------:R-:W-:Y:S02]  /*1790*/  ISETP.EQ.OR P2, PT, R0, RZ, P3 ;  /* 0x000000ff0000720c */ /* 0x000fe40001f42670 */
[----:B------:R-:W-:Y:S02]  /*17a0*/  CS2R R10, SRZ ;  /* 0x00000000000a7805 */ /* 0x000fe4000001ff00 */
[----:B------:R-:W-:Y:S01]  /*17b0*/  PLOP3.LUT P1, PT, P1, PT, PT, 0x8, 0x80 ;  /* 0x000000000080781c */ /* 0x000fe20000f2e170 */
[----:B------:R-:W-:Y:S01]  /*17c0*/  IMAD.MOV.U32 R9, RZ, RZ, RZ ;  /* 0x000000ffff097224 */ /* 0x000fe200078e00ff */
[----:B------:R-:W3:Y:S01]  /*17d0*/  LDCU UR40, c[0x0][0x370] ;  /* 0x00006e00ff2877ac */ /* 0x000ee20008000800 */
[----:B------:R-:W-:Y:S01]  /*17e0*/  IMAD.MOV.U32 R8, RZ, RZ, 0x1 ;  /* 0x00000001ff087424 */ /* 0x000fe200078e00ff */
[----:B------:R-:W4:Y:S01]  /*17f0*/  LDCU.64 UR26, c[0x0][0x348] ;  /* 0x00006900ff1a77ac */ /* 0x000f220008000a00 */
[----:B-1----:R-:W-:-:S02]  /*1800*/  UIADD3 UR5, UPT, UPT, UR6, 0x3f, URZ ;  /* 0x0000003f06057890 */ /* 0x002fc4000fffe0ff */
[----:B------:R-:W-:Y:S02]  /*1810*/  USHF.R.U32.HI UR45, URZ, 0x6, UR28 ;  /* 0x00000006ff2d7899 */ /* 0x000fe4000801161c */
[----:B------:R-:W-:Y:S02]  /*1820*/  USHF.R.S32.HI UR4, URZ, 0x1f, UR5 ;  /* 0x0000001fff047899 */ /* 0x000fe40008011405 */
[----:B------:R-:W-:Y:S02]  /*1830*/  UIADD3 UR46, UPT, UPT, UR6, 0x7e, URZ ;  /* 0x0000007e062e7890 */ /* 0x000fe4000fffe0ff */
[----:B------:R-:W-:Y:S02]  /*1840*/  ULEA.HI UR4, UR4, UR5, URZ, 0x6 ;  /* 0x0000000504047291 */ /* 0x000fe4000f8f30ff */
[----:B------:R-:W-:Y:S02]  /*1850*/  UIADD3 UR5, UPT, UPT, UR6, -0x1, URZ ;  /* 0xffffffff06057890 */ /* 0x000fe4000fffe0ff */
[----:B------:R-:W-:-:S02]  /*1860*/  USHF.R.S32.HI UR43, URZ, 0x6, UR4 ;  /* 0x00000006ff2b7899 */ /* 0x000fc40008011404 */
[----:B------:R-:W-:Y:S02]  /*1870*/  UISETP.GE.U32.AND UP2, UPT, UR5, -0x7f, UPT ;  /* 0xffffff810500788c */ /* 0x000fe4000bf46070 */
[----:B------:R-:W-:Y:S02]  /*1880*/  UISETP.LT.U32.AND UP0, UPT, UR43, 0x8, UPT ;  /* 0x000000082b00788c */ /* 0x000fe4000bf01070 */
[----:B--2---:R-:W-:Y:S02]  /*1890*/  ULEA UR7, UR8, UR7, 0x18 ;  /* 0x0000000708077291 */ /* 0x004fe4000f8ec0ff */
[----:B------:R-:W-:Y:S02]  /*18a0*/  USEL UR41, UR43, 0x8, UP0 ;  /* 0x000000082b297887 */ /* 0x000fe40008000000 */
[----:B------:R-:W-:Y:S02]  /*18b0*/  ULEA UR29, UR28, UR7, 0x1 ;  /* 0x000000071c1d7291 */ /* 0x000fe4000f8e08ff */
[----:B------:R-:W-:-:S02]  /*18c0*/  UIADD3 UR21, UPT, UPT, UR41, -0x1, URZ ;  /* 0xffffffff29157890 */ /* 0x000fc4000fffe0ff */
[----:B------:R-:W-:Y:S01]  /*18d0*/  @UP2 UIADD3 UR21, UPT, UPT, UR41, URZ, URZ ;  /* 0x000000ff29152290 */ /* 0x000fe2000fffe0ff */
[----:B------:R-:W1:Y:S01]  /*18e0*/  LDCU UR39, c[0x0][0x374] ;  /* 0x00006e80ff2777ac */ /* 0x000e620008000800 */
[----:B------:R-:W-:Y:S02]  /*18f0*/  USEL UR24, UR48, 0x2, UP1 ;  /* 0x0000000230187887 */ /* 0x000fe40008800000 */
[----:B------:R-:W-:Y:S02]  /*1900*/  UIADD3 UR29, UPT, UPT, UR29, 0x4400, URZ ;  /* 0x000044001d1d7890 */ /* 0x000fe4000fffe0ff */
[----:B------:R-:W-:Y:S02]  /*1910*/  UIADD3 UR44, UPT, UPT, UR43, -UR41, URZ ;  /* 0x800000292b2c7290 */ /* 0x000fe4000fffe0ff */
[----:B------:R-:W-:Y:S01]  /*1920*/  UIADD3 UR21, UPT, UPT, UR21, 0x1, URZ ;  /* 0x0000000115157890 */ /* 0x000fe2000fffe0ff */
[----:B---34-:R-:W-:-:S11]  /*1930*/  UMOV UR5, URZ ;  /* 0x000000ff00057c82 */ /* 0x018fd60008000000 */
.L_x_43:
[----:B------:R-:W2:Y:S02]  /*1940*/  S2UR UR4, SR_CgaCtaId ;  /* 0x00000000000479c3 */ /* 0x000ea40000008800 */
[----:B--2---:R-:W-:-:S09]  /*1950*/  UISETP.NE.AND UP0, UPT, UR4, URZ, UPT ;  /* 0x000000ff0400728c */ /* 0x004fd2000bf05270 */
[----:B------:R-:W-:Y:S05]  /*1960*/  BRA.U UP0, `(.L_x_24) ;  /* 0x0000000100287547 */ /* 0x000fea000b800000 */
[----:B------:R-:W-:Y:S02]  /*1970*/  LEA R0, R9, UR7, 0x3 ;  /* 0x0000000709007c11 */ /* 0x000fe4000f8e18ff */
[----:B------:R-:W-:-:S04]  /*1980*/  SHF.L.U32 R2, R8, 0x1f, RZ ;  /* 0x0000001f08027819 */ /* 0x000fc800000006ff */
[----:B------:R-:W2:Y:S02]  /*1990*/  SYNCS.PHASECHK.TRANS64.TRYWAIT P0, [R0+URZ+0x140], R2 ;  /* 0x00014002000075a7 */ /* 0x000ea400080011ff */
[----:B--2---:R-:W-:Y:S05]  /*19a0*/  @!P0 BRA `(.L_x_25) ;  /* 0x0000006c00c08947 */ /* 0x004fea0003800000 */
.L_x_143:
[----:B------:R-:W-:Y:S01]  /*19b0*/  VIADD R9, R9, 0x1 ;  /* 0x0000000109097836 */ /* 0x000fe20000000000 */
[----:B------:R2:W-:Y:S04]  /*19c0*/  SYNCS.ARRIVE.TRANS64.A1T0 RZ, [R0+URZ+0x130], RZ ;  /* 0x000130ff00ff79a7 */ /* 0x0005e800081000ff */
[----:B------:R-:W-:-:S04]  /*19d0*/  ISETP.NE.AND P0, PT, R9, 0x2, PT ;  /* 0x000000020900780c */ /* 0x000fc80003f05270 */
[----:B------:R-:W-:Y:S02]  /*19e0*/  SEL R9, R9, RZ, P0 ;  /* 0x000000ff09097207 */ /* 0x000fe40000000000 */
[----:B--2---:R-:W-:-:S04]  /*19f0*/  SEL R0, RZ, 0x1, P0 ;  /* 0x00000001ff007807 */ /* 0x004fc80000000000 */
[----:B------:R-:W-:-:S07]  /*1a00*/  LOP3.LUT R8, R8, R0, RZ, 0x3c, !PT ;  /* 0x0000000008087212 */ /* 0x000fce00078e3cff */
.L_x_24:
[----:B------:R-:W-:Y:S01]  /*1a10*/  ULEA UR4, UR5, UR7, 0x3 ;  /* 0x0000000705047291 */ /* 0x000fe2000f8e18ff */
[----:B------:R-:W-:Y:S01]  /*1a20*/  SHF.L.U32 R0, R12, 0x1f, RZ ;  /* 0x0000001f0c007819 */ /* 0x000fe200000006ff */
[----:B------:R-:W-:Y:S02]  /*1a30*/  UISETP.GE.U32.AND UP0, UPT, UR46, 0x7f, UPT ;  /* 0x0000007f2e00788c */ /* 0x000fe4000bf06070 */
[----:B------:R-:W-:Y:S02]  /*1a40*/  USHF.L.U32 UR11, UR20, 0x7, URZ ;  /* 0x00000007140b7899 */ /* 0x000fe400080006ff */
[----:B------:R-:W-:Y:S01]  /*1a50*/  ULEA UR35, UR16, UR45, 0x6 ;  /* 0x0000002d10237291 */ /* 0x000fe2000f8e30ff */
[----:B------:R-:W-:Y:S02]  /*1a60*/  UMOV UR13, URZ ;  /* 0x000000ff000d7c82 */ /* 0x000fe40008000000 */
[----:B------:R2:W3:Y:S02]  /*1a70*/  SYNCS.PHASECHK.TRANS64.TRYWAIT P0, [UR4+0x40], R0 ;  /* 0x00004000ff0075a7 */ /* 0x0004e40008001104 */
[----:B------:R-:W-:Y:S07]  /*1a80*/  BRA.U !UP0, `(.L_x_26) ;  /* 0x0000000108c07547 */ /* 0x000fee000b800000 */
[----:B------:R-:W-:Y:S01]  /*1a90*/  UMOV UR6, URZ ;  /* 0x000000ff00067c82 */ /* 0x000fe20008000000 */
[----:B------:R-:W-:-:S05]  /*1aa0*/  UMOV UR4, UR5 ;  /* 0x0000000500047c82 */ /* 0x000fca0008000000 */
.L_x_32:
[----:B------:R-:W-:Y:S01]  /*1ab0*/  ULEA UR33, UR4, UR7, 0x3 ;  /* 0x0000000704217291 */ /* 0x000fe2000f8e18ff */
[----:B---3--:R-:W-:Y:S01]  /*1ac0*/  @!P3 MOV R2, 0x6000 ;  /* 0x000060000002b802 */ /* 0x008fe20000000f00 */
[----:B-1-3--:R-:W-:Y:S10]  /*1ad0*/  @P0 BRA `(.L_x_27) ;  /* 0x00000000000c0947 */ /* 0x00aff40003800000 */
[----:B------:R-:W-:-:S04]  /*1ae0*/  SHF.L.U32 R3, R12, 0x1f, RZ ;  /* 0x0000001f0c037819 */ /* 0x000fc800000006ff */
[----:B------:R-:W3:Y:S02]  /*1af0*/  SYNCS.PHASECHK.TRANS64.TRYWAIT P0, [UR33+0x40], R3 ;  /* 0x00004003ff0075a7 */ /* 0x000ee40008001121 */
[----:B---3--:R-:W-:Y:S05]  /*1b00*/  @!P0 BRA `(.L_x_28) ;  /* 0x0000006c007c8947 */ /* 0x008fea0003800000 */
.L_x_27:
[----:B------:R3:W-:Y:S01]  /*1b10*/  @!P3 SYNCS.ARRIVE.TRANS64 RZ, [UR33], R2 ;  /* 0x00000002ffffb9a7 */ /* 0x0007e20008000021 */
[----:B------:R-:W-:-:S04]  /*1b20*/  ULOP3.LUT UR5, UR24, 0x2, URZ, 0xfc, !UPT ;  /* 0x0000000218057892 */ /* 0x000fc8000f8efcff */
[----:B------:R-:W-:-:S09]  /*1b30*/  UISETP.NE.AND UP0, UPT, UR5, 0x2, UPT ;  /* 0x000000020500788c */ /* 0x000fd2000bf05270 */
[----:B------:R-:W-:Y:S05]  /*1b40*/  BRA.U UP0, `(.L_x_29) ;  /* 0x0000000100047547 */ /* 0x000fea000b800000 */
[----:B-1----:R-:W-:Y:S05]  /*1b50*/  BPT.TRAP 0x1 ;  /* 0x000000040000795c */ /* 0x002fea0000300000 */
.L_x_29:
[----:B------:R-:W-:Y:S04]  /*1b60*/  BSSY.RECONVERGENT B0, `(.L_x_30) ;  /* 0x0000003000007945 */ /* 0x000fe80003800200 */
[----:B------:R-:W-:Y:S05]  /*1b70*/  @P2 BRA `(.L_x_31) ;  /* 0x0000000000042947 */ /* 0x000fea0003800000 */
[----:B-1----:R-:W-:Y:S05]  /*1b80*/  BPT.TRAP 0x1 ;  /* 0x000000040000795c */ /* 0x002fea0000300000 */
.L_x_31:
[----:B-1----:R-:W-:Y:S05]  /*1b90*/  BSYNC.RECONVERGENT B0 ;  /* 0x0000000000007941 */ /* 0x002fea0003800200 */
.L_x_30:
[----:B------:R-:W-:Y:S02]  /*1ba0*/  UIADD3 UR5, UPT, UPT, UR4, 0x1, URZ ;  /* 0x0000000104057890 */ /* 0x000fe4000fffe0ff */
[----:B------:R-:W-:Y:S02]  /*1bb0*/  UIADD3 UR16, UP1, UPT, UR26, 0x80, URZ ;  /* 0x000000801a107890 */ /* 0x000fe4000ff3e0ff */
[----:B------:R-:W-:Y:S02]  /*1bc0*/  UISETP.NE.AND UP0, UPT, UR5, 0x8, UPT ;  /* 0x000000080500788c */ /* 0x000fe4000bf05270 */
[----:B------:R-:W-:Y:S02]  /*1bd0*/  USHF.L.U32 UR34, UR6, 0x6, URZ ;  /* 0x0000000606227899 */ /* 0x000fe400080006ff */
[----:B------:R-:W-:Y:S02]  /*1be0*/  USEL UR9, URZ, 0x1, UP0 ;  /* 0x00000001ff097887 */ /* 0x000fe40008000000 */
[----:B------:R-:W-:-:S02]  /*1bf0*/  USEL UR5, UR5, URZ, UP0 ;  /* 0x000000ff05057287 */ /* 0x000fc40008000000 */
[----:B------:R-:W-:Y:S02]  /*1c00*/  UIADD3 UR14, UP0, UPT, UR26, 0x180, URZ ;  /* 0x000001801a0e7890 */ /* 0x000fe4000ff1e0ff */
[----:B------:R-:W-:Y:S01]  /*1c10*/  ULEA UR8, UR5, UR7, 0x3 ;  /* 0x0000000705087291 */ /* 0x000fe2000f8e18ff */
[----:B------:R-:W-:Y:S01]  /*1c20*/  LOP3.LUT R12, R12, UR9, RZ, 0x3c, !PT ;  /* 0x000000090c0c7c12 */ /* 0x000fe2000f8e3cff */
[----:B------:R-:W-:Y:S02]  /*1c30*/  ULEA UR9, UR4, UR28, 0xc ;  /* 0x0000001c04097291 */ /* 0x000fe4000f8e60ff */
[----:B------:R-:W-:Y:S01]  /*1c40*/  UIADD3.X UR17, UPT, UPT, URZ, UR27, URZ, UP1, !UPT ;  /* 0x0000001bff117290 */ /* 0x000fe20008ffe4ff */
[----:B--2---:R-:W-:Y:S01]  /*1c50*/  SHF.L.U32 R0, R12, 0x1f, RZ ;  /* 0x0000001f0c007819 */ /* 0x004fe200000006ff */
[----:B------:R-:W-:Y:S02]  /*1c60*/  ULEA UR9, UR9, UR7, 0x1 ;  /* 0x0000000709097291 */ /* 0x000fe4000f8e08ff */
[----:B------:R-:W-:Y:S01]  /*1c70*/  UIADD3.X UR15, UPT, UPT, URZ, UR27, URZ, UP0, !UPT ;  /* 0x0000001bff0f7290 */ /* 0x000fe200087fe4ff */
[----:B------:R4:W1:Y:S01]  /*1c80*/  SYNCS.PHASECHK.TRANS64.TRYWAIT P0, [UR8+0x40], R0 ;  /* 0x00004000ff0075a7 */ /* 0x0008620008001108 */
[----:B------:R-:W-:-:S02]  /*1c90*/  ULEA UR8, UR4, UR7, 0xe ;  /* 0x0000000704087291 */ /* 0x000fc4000f8e70ff */
[----:B------:R-:W-:Y:S02]  /*1ca0*/  UIADD3 UR32, UPT, UPT, UR9, 0x4400, URZ ;  /* 0x0000440009207890 */ /* 0x000fe4000fffe0ff */
[----:B------:R-:W-:Y:S01]  /*1cb0*/  UIADD3 UR8, UPT, UPT, UR8, 0x14400, URZ ;  /* 0x0001440008087890 */ /* 0x000fe2000fffe0ff */
[----:B------:R-:W-:Y:S01]  /*1cc0*/  UMOV UR13, 0x30000 ;  /* 0x00030000000d7882 */ /* 0x000fe20000000000 */
[----:B------:R-:W-:Y:S01]  /*1cd0*/  UMOV UR18, 0x0 ;  /* 0x0000000000127882 */ /* 0x000fe20000000000 */
[----:B------:R-:W-:Y:S01]  /*1ce0*/  UMOV UR19, 0x10000000 ;  /* 0x1000000000137882 */ /* 0x000fe20000000000 */
[----:B------:R-:W-:Y:S01]  /*1cf0*/  UMOV UR12, UR36 ;  /* 0x00000024000c7c82 */ /* 0x000fe20008000000 */
[----:B------:R-:W-:Y:S01]  /*1d00*/  UMOV UR9, UR33 ;  /* 0x0000002100097c82 */ /* 0x000fe20008000000 */
[----:B------:R-:W-:Y:S01]  /*1d10*/  UMOV UR10, UR34 ;  /* 0x00000022000a7c82 */ /* 0x000fe20008000000 */
[----:B------:R2:W-:Y:S01]  /*1d20*/  UTMALDG.3D.MULTICAST [UR32], [UR16], UR13, desc[UR18] ;  /* 0x00001220100073b4 */ /* 0x0005e2000801180d */
[----:B------:R-:W-:Y:S01]  /*1d30*/  UIADD3 UR6, UPT, UPT, UR6, 0x1, URZ ;  /* 0x0000000106067890 */ /* 0x000fe2000fffe0ff */
[----:B------:R-:W-:-:S03]  /*1d40*/  UMOV UR4, UR5 ;  /* 0x0000000500047c82 */ /* 0x000fc60008000000 */
[----:B------:R-:W-:Y:S01]  /*1d50*/  UISETP.NE.AND UP0, UPT, UR6, UR21, UPT ;  /* 0x000000150600728c */ /* 0x000fe2000bf05270 */
[----:B------:R4:W-:Y:S01]  /*1d60*/  UTMALDG.3D [UR8], [UR14], desc[UR18] ;  /* 0x000012080e0075b4 */ /* 0x0009e20008011000 */
[----:B--2---:R-:W-:-:S07]  /*1d70*/  UMOV UR13, UR21 ;  /* 0x00000015000d7c82 */ /* 0x004fce0008000000 */
[----:B----4-:R-:W-:Y:S05]  /*1d80*/  BRA.U UP0, `(.L_x_32) ;  /* 0xfffffffd00487547 */ /* 0x010fea000b83ffff */
.L_x_26:
[----:B------:R-:W-:Y:S01]  /*1d90*/  ULEA UR4, UR5, UR7, 0x3 ;  /* 0x0000000705047291 */ /* 0x000fe2000f8e18ff */
[----:B--2---:R-:W-:Y:S01]  /*1da0*/  SHF.L.U32 R0, R12, 0x1f, RZ ;  /* 0x0000001f0c007819 */ /* 0x004fe200000006ff */
[----:B------:R-:W-:Y:S01]  /*1db0*/  @!P1 SYNCS.ARRIVE.TRANS64.A1T0 RZ, [UR7+0xc8], RZ ;  /* 0x0000c8ffffff99a7 */ /* 0x000fe20008100007 */
[----:B------:R-:W-:-:S06]  /*1dc0*/  UISETP.GT.AND UP0, UPT, UR43, UR41, UPT ;  /* 0x000000292b00728c */ /* 0x000fcc000bf04270 */
[----:B-1-3--:R1:W2:Y:S03]  /*1dd0*/  SYNCS.PHASECHK.TRANS64.TRYWAIT P0, [UR4+0x40], R0 ;  /* 0x00004000ff0075a7 */ /* 0x00a2a60008001104 */
[----:B------:R-:W-:Y:S05]  /*1de0*/  BRA.U !UP0, `(.L_x_33) ;  /* 0x0000000108bc7547 */ /* 0x000fea000b800000 */
[----:B------:R-:W-:Y:S01]  /*1df0*/  UIADD3 UR25, UPT, UPT, UR44, UR13, URZ ;  /* 0x0000000d2c197290 */ /* 0x000fe2000fffe0ff */
[----:B------:R-:W-:-:S11]  /*1e00*/  UMOV UR4, UR5 ;  /* 0x0000000500047c82 */ /* 0x000fd60008000000 */
.L_x_39:
[----:B------:R-:W-:Y:S01]  /*1e10*/  ULEA UR17, UR4, UR7, 0x3 ;  /* 0x0000000704117291 */ /* 0x000fe2000f8e18ff */
[----:B--2---:R-:W-:Y:S01]  /*1e20*/  @!P3 MOV R2, 0x6000 ;  /* 0x000060000002b802 */ /* 0x004fe20000000f00 */
[----:B--2-4-:R-:W-:Y:S10]  /*1e30*/  @P0 BRA `(.L_x_34) ;  /* 0x00000000000c0947 */ /* 0x014ff40003800000 */
[----:B------:R-:W-:-:S04]  /*1e40*/  SHF.L.U32 R3, R12, 0x1f, RZ ;  /* 0x0000001f0c037819 */ /* 0x000fc800000006ff */
[----:B------:R-:W2:Y:S02]  /*1e50*/  SYNCS.PHASECHK.TRANS64.TRYWAIT P0, [UR17+0x40], R3 ;  /* 0x00004003ff0075a7 */ /* 0x000ea40008001111 */
[----:B--2---:R-:W-:Y:S05]  /*1e60*/  @!P0 BRA `(.L_x_35) ;  /* 0x0000006800bc8947 */ /* 0x004fea0003800000 */
.L_x_34:
[----:B------:R2:W-:Y:S01]  /*1e70*/  @!P3 SYNCS.ARRIVE.TRANS64 RZ, [UR17], R2 ;  /* 0x00000002ffffb9a7 */ /* 0x0005e20008000011 */
[----:B------:R-:W-:-:S04]  /*1e80*/  ULOP3.LUT UR5, UR24, 0x2, URZ, 0xfc, !UPT ;  /* 0x0000000218057892 */ /* 0x000fc8000f8efcff */
[----:B------:R-:W-:-:S09]  /*1e90*/  UISETP.NE.AND UP0, UPT, UR5, 0x2, UPT ;  /* 0x000000020500788c */ /* 0x000fd2000bf05270 */
[----:B------:R-:W-:Y:S05]  /*1ea0*/  BRA.U UP0, `(.L_x_36) ;  /* 0x0000000100047547 */ /* 0x000fea000b800000 */
[----:B------:R-:W-:Y:S05]  /*1eb0*/  BPT.TRAP 0x1 ;  /* 0x000000040000795c */ /* 0x000fea0000300000 */
.L_x_36:
[----:B------:R-:W-:Y:S04]  /*1ec0*/  BSSY.RECONVERGENT B0, `(.L_x_37) ;  /* 0x0000003000007945 */ /* 0x000fe80003800200 */
[----:B------:R-:W-:Y:S05]  /*1ed0*/  @P2 BRA `(.L_x_38) ;  /* 0x0000000000042947 */ /* 0x000fea0003800000 */
[----:B------:R-:W-:Y:S05]  /*1ee0*/  BPT.TRAP 0x1 ;  /* 0x000000040000795c */ /* 0x000fea0000300000 */
.L_x_38:
[----:B------:R-:W-:Y:S05]  /*1ef0*/  BSYNC.RECONVERGENT B0 ;  /* 0x0000000000007941 */ /* 0x000fea0003800200 */
.L_x_37:
[----:B------:R-:W-:Y:S02]  /*1f00*/  UIADD3 UR5, UPT, UPT, UR4, 0x1, URZ ;  /* 0x0000000104057890 */ /* 0x000fe4000fffe0ff */
[----:B------:R-:W-:Y:S02]  /*1f10*/  UIADD3 UR14, UP1, UPT, UR26, 0x80, URZ ;  /* 0x000000801a0e7890 */ /* 0x000fe4000ff3e0ff */
[----:B------:R-:W-:Y:S02]  /*1f20*/  UISETP.NE.AND UP0, UPT, UR5, 0x8, UPT ;  /* 0x000000080500788c */ /* 0x000fe4000bf05270 */
[----:B------:R-:W-:Y:S02]  /*1f30*/  USHF.L.U32 UR18, UR13, 0x6, URZ ;  /* 0x000000060d127899 */ /* 0x000fe400080006ff */
[----:B------:R-:W-:Y:S02]  /*1f40*/  USEL UR8, URZ, 0x1, UP0 ;  /* 0x00000001ff087887 */ /* 0x000fe40008000000 */
[----:B------:R-:W-:-:S02]  /*1f50*/  USEL UR5, UR5, URZ, UP0 ;  /* 0x000000ff05057287 */ /* 0x000fc40008000000 */
[----:B------:R-:W-:Y:S02]  /*1f60*/  UIADD3 UR22, UP0, UPT, UR26, 0x180, URZ ;  /* 0x000001801a167890 */ /* 0x000fe4000ff1e0ff */
[----:B------:R-:W-:Y:S01]  /*1f70*/  LOP3.LUT R12, R12, UR8, RZ, 0x3c, !PT ;  /* 0x000000080c0c7c12 */ /* 0x000fe2000f8e3cff */
[----:B------:R-:W-:Y:S02]  /*1f80*/  ULEA UR6, UR5, UR7, 0x3 ;  /* 0x0000000705067291 */ /* 0x000fe4000f8e18ff */
[----:B------:R-:W-:Y:S01]  /*1f90*/  ULEA UR8, UR4, UR7, 0xe ;  /* 0x0000000704087291 */ /* 0x000fe2000f8e70ff */
[----:B-1----:R-:W-:Y:S01]  /*1fa0*/  SHF.L.U32 R0, R12, 0x1f, RZ ;  /* 0x0000001f0c007819 */ /* 0x002fe200000006ff */
[----:B------:R-:W-:Y:S02]  /*1fb0*/  ULEA UR16, UR4, UR29, 0xd ;  /* 0x0000001d04107291 */ /* 0x000fe4000f8e68ff */
[----:B------:R-:W-:Y:S02]  /*1fc0*/  UIADD3.X UR15, UPT, UPT, URZ, UR27, URZ, UP1, !UPT ;  /* 0x0000001bff0f7290 */ /* 0x000fe40008ffe4ff */
[----:B------:R-:W-:Y:S01]  /*1fd0*/  UIADD3 UR8, UPT, UPT, UR8, 0x14400, URZ ;  /* 0x0001440008087890 */ /* 0x000fe2000fffe0ff */
[----:B------:R3:W4:Y:S01]  /*1fe0*/  SYNCS.PHASECHK.TRANS64.TRYWAIT P0, [UR6+0x40], R0 ;  /* 0x00004000ff0075a7 */ /* 0x0007220008001106 */
[----:B------:R-:W-:Y:S01]  /*1ff0*/  UIADD3.X UR23, UPT, UPT, URZ, UR27, URZ, UP0, !UPT ;  /* 0x0000001bff177290 */ /* 0x000fe200087fe4ff */
[----:B------:R-:W-:Y:S01]  /*2000*/  UMOV UR6, 0x30000 ;  /* 0x0003000000067882 */ /* 0x000fe20000000000 */
[----:B------:R-:W-:Y:S01]  /*2010*/  UMOV UR30, 0x0 ;  /* 0x00000000001e7882 */ /* 0x000fe20000000000 */
[----:B------:R-:W-:Y:S01]  /*2020*/  UMOV UR31, 0x10000000 ;  /* 0x10000000001f7882 */ /* 0x000fe20000000000 */
[----:B------:R-:W-:Y:S01]  /*2030*/  UMOV UR19, UR35 ;  /* 0x0000002300137c82 */ /* 0x000fe20008000000 */
[----:B------:R-:W-:Y:S01]  /*2040*/  UMOV UR20, UR36 ;  /* 0x0000002400147c82 */ /* 0x000fe20008000000 */
[----:B------:R-:W-:Y:S01]  /*2050*/  UMOV UR12, UR36 ;  /* 0x00000024000c7c82 */ /* 0x000fe20008000000 */
[----:B------:R-:W-:Y:S01]  /*2060*/  UMOV UR9, UR17 ;  /* 0x0000001100097c82 */ /* 0x000fe20008000000 */
[----:B------:R-:W-:Y:S01]  /*2070*/  UMOV UR10, UR18 ;  /* 0x00000012000a7c82 */ /* 0x000fe20008000000 */
[----:B------:R3:W-:Y:S01]  /*2080*/  UTMALDG.3D.MULTICAST [UR16], [UR14], UR6, desc[UR30] ;  /* 0x00001e100e0073b4 */ /* 0x0007e20008011806 */
[----:B------:R-:W-:Y:S01]  /*2090*/  UIADD3 UR13, UPT, UPT, UR13, 0x1, URZ ;  /* 0x000000010d0d7890 */ /* 0x000fe2000fffe0ff */
[----:B------:R-:W-:-:S03]  /*20a0*/  UMOV UR4, UR5 ;  /* 0x0000000500047c82 */ /* 0x000fc60008000000 */
[----:B------:R-:W-:Y:S01]  /*20b0*/  UISETP.NE.AND UP0, UPT, UR13, UR25, UPT ;  /* 0x000000190d00728c */ /* 0x000fe2000bf05270 */
[----:B------:R3:W-:Y:S08]  /*20c0*/  UTMALDG.3D [UR8], [UR22], desc[UR30] ;  /* 0x00001e08160075b4 */ /* 0x0007f00008011000 */
[----:B---3--:R-:W-:Y:S05]  /*20d0*/  BRA.U UP0, `(.L_x_39) ;  /* 0xfffffffd004c7547 */ /* 0x008fea000b83ffff */
.L_x_33:
[C---:B------:R-:W-:Y:S01]  /*20e0*/  LEA R3, R11.reuse, UR7, 0x3 ;  /* 0x000000070b037c11 */ /* 0x040fe2000f8e18ff */
[----:B------:R-:W-:Y:S01]  /*20f0*/  NOP ;  /* 0x0000000000007918 */ /* 0x000fe20000000000 */
[----:B-1----:R-:W-:Y:S02]  /*2100*/  SHF.L.U32 R0, R10, 0x1f, RZ ;  /* 0x0000001f0a007819 */ /* 0x002fe400000006ff */
[----:B------:R-:W-:Y:S02]  /*2110*/  LEA R4, R11, UR7, 0x4 ;  /* 0x000000070b047c11 */ /* 0x000fe4000f8e20ff */
[----:B--2-4-:R-:W1:Y:S02]  /*2120*/  SYNCS.PHASECHK.TRANS64.TRYWAIT P0, [R3+URZ+0xd0], R0 ;  /* 0x0000d000030075a7 */ /* 0x014e6400080011ff */
[----:B-1----:R-:W-:Y:S05]  /*2130*/  @!P0 BRA `(.L_x_40) ;  /* 0x0000006800208947 */ /* 0x002fea0003800000 */
.L_x_146:
[----:B------:R-:W2:Y:S01]  /*2140*/  LDS.128 R4, [R4+0x160] ;  /* 0x0001600004047984 */ /* 0x000ea20000000c00 */
[----:B------:R-:W-:Y:S01]  /*2150*/  UISETP.GE.AND UP0, UPT, UR42, 0x1, UPT ;  /* 0x000000012a00788c */ /* 0x000fe2000bf06270 */
[----:B------:R-:W-:Y:S01]  /*2160*/  @!PT LDS RZ, [RZ] ;  /* 0x00000000fffff984 */ /* 0x000fe20000000800 */
[----:B------:R-:W-:Y:S01]  /*2170*/  @!PT LDS RZ, [RZ] ;  /* 0x00000000fffff984 */ /* 0x000fe20000000800 */
[----:B------:R-:W-:Y:S01]  /*2180*/  @!PT LDS RZ, [RZ] ;  /* 0x00000000fffff984 */ /* 0x000fe20000000800 */
[----:B------:R-:W-:Y:S01]  /*2190*/  @!PT LDS RZ, [RZ] ;  /* 0x00000000fffff984 */ /* 0x000fe20000000800 */
[----:B------:R3:W-:Y:S06]  /*21a0*/  MEMBAR.ALL.CTA ;  /* 0x0000000000007992 */ /* 0x0007ec0000008000 */
[----:B---3--:R-:W3:Y:S01]  /*21b0*/  FENCE.VIEW.ASYNC.S ;  /* 0x00000000000073c6 */ /* 0x008ee20000000000 */
[----:B--2---:R-:W-:-:S13]  /*21c0*/  LOP3.LUT P0, RZ, R6, 0x1, RZ, 0xc0, !PT ;  /* 0x0000000106ff7812 */ /* 0x004fda000780c0ff */
[----:B---3--:R-:W-:Y:S01]  /*21d0*/  VOTEU.ANY UP1, P0 ;  /* 0x0000000000ff7886 */ /* 0x008fe20000020100 */
[----:B------:R-:W-:-:S13]  /*21e0*/  PLOP3.LUT P0, PT, PT, PT, UP1, 0x80, 0x8 ;  /* 0x000000000008781c */ /* 0x000fda0003f0f018 */
[----:B-1----:R-:W-:Y:S02]  /*21f0*/  @P0 LOP3.LUT R0, R5, 0xffff, RZ, 0xc0, !PT ;  /* 0x0000ffff05000812 */ /* 0x002fe400078ec0ff */
[----:B------:R-:W-:Y:S02]  /*2200*/  @P0 MOV R2, R4 ;  /* 0x0000000400020202 */ /* 0x000fe40000000f00 */
[----:B------:R-:W-:Y:S01]  /*2210*/  @P0 R2UR UR6, R0 ;  /* 0x00000000000602ca */ /* 0x000fe200000e0000 */
[----:B------:R-:W-:Y:S01]  /*2220*/  VIADD R0, R3, 0xe0 ;  /* 0x000000e003007836 */ /* 0x000fe20000000000 */
[----:B------:R-:W-:Y:S02]  /*2230*/  @P0 SHF.R.U32.HI R4, RZ, 0x10, R5 ;  /* 0x00000010ff040819 */ /* 0x000fe40000011605 */
[----:B------:R-:W-:Y:S02]  /*2240*/  @P0 R2UR UR8, R2 ;  /* 0x00000000020802ca */ /* 0x000fe400000e0000 */
[----:B------:R-:W-:-:S02]  /*2250*/  PRMT R0, RZ, 0x654, R0 ;  /* 0x00000654ff007816 */ /* 0x000fc40000000000 */
[----:B------:R-:W-:Y:S02]  /*2260*/  @P0 R2UR UR4, R4 ;  /* 0x00000000040402ca */ /* 0x000fe400000e0000 */
[----:B------:R1:W-:Y:S03]  /*2270*/  SYNCS.ARRIVE.TRANS64.RED.A1T0 RZ, [R0+URZ], RZ ;  /* 0x000000ff00ff79a7 */ /* 0x0003e600081004ff */
[----:B------:R-:W-:-:S04]  /*2280*/  @UP1 UMOV UR37, UR6 ;  /* 0x0000000600251c82 */ /* 0x000fc80008000000 */
[----:B------:R-:W-:-:S04]  /*2290*/  @UP1 UMOV UR38, UR8 ;  /* 0x0000000800261c82 */ /* 0x000fc80008000000 */
[----:B------:R-:W-:Y:S01]  /*22a0*/  @UP1 UMOV UR36, UR4 ;  /* 0x0000000400241c82 */ /* 0x000fe20008000000 */
[----:B------:R-:W-:Y:S05]  /*22b0*/  BRA.U !UP0, `(.L_x_41) ;  /* 0x0000000108d47547 */ /* 0x000fea000b800000 */
[----:B------:R-:W2:Y:S01]  /*22c0*/  LDCU.128 UR12, c[0x0][0xb10] ;  /* 0x00016200ff0c77ac */ /* 0x000ea20008000c00 */
[----:B------:R-:W3:Y:S01]  /*22d0*/  LDCU UR25, c[0x0][0xb20] ;  /* 0x00016400ff1977ac */ /* 0x000ee20008000800 */
[----:B------:R-:W4:Y:S01]  /*22e0*/  LDCU UR20, c[0x0][0xb0c] ;  /* 0x00016180ff1477ac */ /* 0x000f220008000800 */
[----:B------:R-:W1:Y:S01]  /*22f0*/  LDCU.64 UR10, c[0x0][0xb28] ;  /* 0x00016500ff0a77ac */ /* 0x000e620008000a00 */
[----:B------:R-:W-:Y:S02]  /*2300*/  UISETP.NE.AND UP3, UPT, UR42, 0x1, UPT ;  /* 0x000000012a00788c */ /* 0x000fe4000bf65270 */
[----:B--2---:R-:W-:Y:S02]  /*2310*/  UIMAD.WIDE.U32 UR16, UR39, UR15, URZ ;  /* 0x0000000f271072a5 */ /* 0x004fe4000f8e00ff */
[----:B------:R-:W-:Y:S02]  /*2320*/  UIMAD.WIDE.U32 UR8, UR40, UR12, URZ ;  /* 0x0000000c280872a5 */ /* 0x000fe4000f8e00ff */
[----:B------:R-:W-:-:S02]  /*2330*/  UISETP.NE.AND UP0, UPT, UR14, 0x1, UPT ;  /* 0x000000010e00788c */ /* 0x000fc4000bf05270 */
[----:B------:R-:W-:Y:S01]  /*2340*/  UIMAD.WIDE.U32 UR22, UR37, UR15, URZ ;  /* 0x0000000f251672a5 */ /* 0x000fe2000f8e00ff */
[----:B------:R-:W-:Y:S02]  /*2350*/  UMOV UR16, UR17 ;  /* 0x0000001100107c82 */ /* 0x000fe40008000000 */
[----:B------:R-:W-:Y:S01]  /*2360*/  UMOV UR8, UR9 ;  /* 0x0000000900087c82 */ /* 0x000fe20008000000 */
[----:B---3--:R-:W-:Y:S02]  /*2370*/  USHF.R.U32.HI UR16, URZ, UR25, UR16 ;  /* 0x00000019ff107299 */ /* 0x008fe40008011610 */
[----:B----4-:R-:W-:Y:S02]  /*2380*/  UISETP.NE.AND UP2, UPT, UR20, 0x1, UPT ;  /* 0x000000011400788c */ /* 0x010fe4000bf45270 */
[----:B------:R-:W-:Y:S02]  /*2390*/  USHF.R.U32.HI UR8, URZ, UR13, UR8 ;  /* 0x0000000dff087299 */ /* 0x000fe40008011608 */
[----:B------:R-:W-:-:S02]  /*23a0*/  USEL UR6, UR39, UR16, !UP0 ;  /* 0x0000001027067287 */ /* 0x000fc4000c000000 */
[----:B------:R-:W-:Y:S02]  /*23b0*/  USEL UR8, UR40, UR8, !UP2 ;  /* 0x0000000828087287 */ /* 0x000fe4000d000000 */
[----:B-1----:R-:W-:Y:S01]  /*23c0*/  UIMAD.WIDE.U32 UR16, UR6, UR10, URZ ;  /* 0x0000000a061072a5 */ /* 0x002fe2000f8e00ff */
[----:B------:R-:W-:Y:S01]  /*23d0*/  UMOV UR4, UR23 ;  /* 0x0000001700047c82 */ /* 0x000fe20008000000 */
[----:B------:R-:W-:Y:S02]  /*23e0*/  UIMAD.WIDE.U32 UR18, UR38, UR12, URZ ;  /* 0x0000000c261272a5 */ /* 0x000fe4000f8e00ff */
[----:B------:R-:W-:-:S03]  /*23f0*/  UIMAD.WIDE.U32 UR22, UR8, UR10, URZ ;  /* 0x0000000a081672a5 */ /* 0x000fc6000f8e00ff */
[----:B------:R-:W-:Y:S01]  /*2400*/  UMOV UR16, UR17 ;  /* 0x0000001100107c82 */ /* 0x000fe20008000000 */
[----:B------:R-:W-:Y:S02]  /*2410*/  USHF.R.U32.HI UR4, URZ, UR25, UR4 ;  /* 0x00000019ff047299 */ /* 0x000fe40008011604 */
[----:B------:R-:W-:Y:S01]  /*2420*/  @UP3 USHF.R.U32.HI UR6, URZ, UR11, UR16 ;  /* 0x0000000bff063299 */ /* 0x000fe20008011610 */
[----:B------:R-:W-:Y:S01]  /*2430*/  UMOV UR18, UR19 ;  /* 0x0000001300127c82 */ /* 0x000fe20008000000 */
[----:B------:R-:W-:Y:S01]  /*2440*/  UMOV UR22, UR23 ;  /* 0x0000001700167c82 */ /* 0x000fe20008000000 */
[----:B------:R-:W-:Y:S02]  /*2450*/  USHF.R.U32.HI UR13, URZ, UR13, UR18 ;  /* 0x0000000dff0d7299 */ /* 0x000fe40008011612 */
[----:B------:R-:W-:Y:S02]  /*2460*/  USEL UR4, UR37, UR4, !UP0 ;  /* 0x0000000425047287 */ /* 0x000fe4000c000000 */
[----:B------:R-:W-:-:S02]  /*2470*/  @UP3 USHF.R.U32.HI UR8, URZ, UR11, UR22 ;  /* 0x0000000bff083299 */ /* 0x000fc40008011616 */
[----:B------:R-:W-:Y:S02]  /*2480*/  UIMAD UR9, UR42, UR6, URZ ;  /* 0x000000062a0972a4 */ /* 0x000fe4000f8e02ff */
[----:B------:R-:W-:Y:S02]  /*2490*/  USEL UR6, UR38, UR13, !UP2 ;  /* 0x0000000d26067287 */ /* 0x000fe4000d000000 */
[----:B------:R-:W-:Y:S02]  /*24a0*/  UIMAD UR12, UR42, UR8, URZ ;  /* 0x000000082a0c72a4 */ /* 0x000fe4000f8e02ff */
[----:B------:R-:W-:Y:S02]  /*24b0*/  UISETP.GE.AND UP0, UPT, UR4, UR9, UPT ;  /* 0x000000090400728c */ /* 0x000fe4000bf06270 */
[----:B------:R-:W-:Y:S02]  /*24c0*/  UIMAD.WIDE.U32 UR16, UR4, UR10, URZ ;  /* 0x0000000a041072a5 */ /* 0x000fe4000f8e00ff */
[----:B------:R-:W-:-:S02]  /*24d0*/  UISETP.GE.OR UP0, UPT, UR6, UR12, UP0 ;  /* 0x0000000c0600728c */ /* 0x000fc40008706670 */
        /* <DEDUP_REMOVED lines=19> */
.L_x_41:
[----:B------:R-:W2:Y:S02]  /*2610*/  LDCU UR4, c[0x0][0xb30] ;  /* 0x00016600ff0477ac */ /* 0x000ea40008000800 */
[----:B--2---:R-:W-:-:S09]  /*2620*/  UISETP.NE.AND UP0, UPT, UR4, 0x1, UPT ;  /* 0x000000010400788c */ /* 0x004fd2000bf05270 */
[----:B------:R-:W-:Y:S05]  /*2630*/  BRA.U UP0, `(.L_x_42) ;  /* 0x0000000100447547 */ /* 0x000fea000b800000 */
[----:B------:R-:W2:Y:S01]  /*2640*/  LDCU.128 UR12, c[0x0][0xb10] ;  /* 0x00016200ff0c77ac */ /* 0x000ea20008000c00 */
[----:B------:R-:W3:Y:S01]  /*2650*/  LDCU UR16, c[0x0][0xb0c] ;  /* 0x00016180ff1077ac */ /* 0x000ee20008000800 */
[----:B------:R-:W4:Y:S01]  /*2660*/  LDCU UR17, c[0x0][0xb20] ;  /* 0x00016400ff1177ac */ /* 0x000f220008000800 */
[----:B--2---:R-:W-:Y:S02]  /*2670*/  UIMAD.WIDE.U32 UR10, UR38, UR12, URZ ;  /* 0x0000000c260a72a5 */ /* 0x004fe4000f8e00ff */
[----:B------:R-:W-:Y:S02]  /*2680*/  UIMAD.WIDE.U32 UR8, UR37, UR15, URZ ;  /* 0x0000000f250872a5 */ /* 0x000fe4000f8e00ff */
[----:B---3--:R-:W-:Y:S02]  /*2690*/  UISETP.NE.AND UP2, UPT, UR16, 0x1, UPT ;  /* 0x000000011000788c */ /* 0x008fe4000bf45270 */
[----:B------:R-:W-:Y:S01]  /*26a0*/  UISETP.NE.AND UP0, UPT, UR14, 0x1, UPT ;  /* 0x000000010e00788c */ /* 0x000fe2000bf05270 */
[----:B------:R-:W-:-:S02]  /*26b0*/  UMOV UR6, UR11 ;  /* 0x0000000b00067c82 */ /* 0x000fc40008000000 */
[----:B------:R-:W-:Y:S01]  /*26c0*/  UMOV UR4, UR9 ;  /* 0x0000000900047c82 */ /* 0x000fe20008000000 */
[----:B------:R-:W-:Y:S02]  /*26d0*/  USHF.R.U32.HI UR6, URZ, UR13, UR6 ;  /* 0x0000000dff067299 */ /* 0x000fe40008011606 */
[----:B----4-:R-:W-:Y:S02]  /*26e0*/  USHF.R.U32.HI UR4, URZ, UR17, UR4 ;  /* 0x00000011ff047299 */ /* 0x010fe40008011604 */
[----:B------:R-:W-:Y:S02]  /*26f0*/  USEL UR6, UR38, UR6, !UP2 ;  /* 0x0000000626067287 */ /* 0x000fe4000d000000 */
[----:B------:R-:W-:-:S04]  /*2700*/  USEL UR4, UR37, UR4, !UP0 ;  /* 0x0000000425047287 */ /* 0x000fc8000c000000 */
[----:B------:R-:W-:Y:S02]  /*2710*/  UIADD3 UR8, UPT, UPT, UR6, -UR4, URZ ;  /* 0x8000000406087290 */ /* 0x000fe4000fffe0ff */
[----:B------:R-:W-:Y:S02]  /*2720*/  UIADD3 UR4, UPT, UPT, -UR6, UR4, URZ ;  /* 0x0000000406047290 */ /* 0x000fe4000fffe1ff */
[----:B------:R-:W-:Y:S02]  /*2730*/  UIMAD UR37, UR8, UR14, UR37 ;  /* 0x0000000e082572a4 */ /* 0x000fe4000f8e0225 */
[----:B------:R-:W-:-:S12]  /*2740*/  UIMAD UR38, UR4, UR16, UR38 ;  /* 0x00000010042672a4 */ /* 0x000fd8000f8e0226 */
.L_x_42:
[----:B------:R-:W-:Y:S01]  /*2750*/  VIADD R11, R11, 0x1 ;  /* 0x000000010b0b7836 */ /* 0x000fe20000000000 */
[----:B------:R-:W-:Y:S02]  /*2760*/  R2UR UR6, R48 ;  /* 0x00000000300672ca */ /* 0x000fe400000e0000 */
[----:B------:R-:W-:Y:S02]  /*2770*/  R2UR UR4, R47 ;  /* 0x000000002f0472ca */ /* 0x000fe400000e0000 */
[C---:B------:R-:W-:Y:S02]  /*2780*/  ISETP.NE.AND P0, PT, R11.reuse, 0x2, PT ;  /* 0x000000020b00780c */ /* 0x040fe40003f05270 */
[----:B------:R-:W-:Y:S02]  /*2790*/  PLOP3.LUT P1, PT, PT, PT, PT, 0x80, 0x8 ;  /* 0x000000000008781c */ /* 0x000fe40003f2f070 */
[----:B-1----:R-:W-:Y:S02]  /*27a0*/  SEL R0, RZ, 0x1, P0 ;  /* 0x00000001ff007807 */ /* 0x002fe40000000000 */
[----:B------:R-:W-:-:S02]  /*27b0*/  SEL R11, R11, RZ, P0 ;  /* 0x000000ff0b0b7207 */ /* 0x000fc40000000000 */
[----:B------:R-:W-:Y:S01]  /*27c0*/  LOP3.LUT R10, R10, R0, RZ, 0x3c, !PT ;  /* 0x000000000a0a7212 */ /* 0x000fe200078e3cff */
[----:B------:R-:W-:Y:S02]  /*27d0*/  UIADD3 UR16, UPT, UPT, UR38, UR6, URZ ;  /* 0x0000000626107290 */ /* 0x000fe4000fffe0ff */
[----:B------:R-:W-:Y:S01]  /*27e0*/  UIADD3 UR20, UPT, UPT, UR37, UR4, URZ ;  /* 0x0000000425147290 */ /* 0x000fe2000fffe0ff */
[----:B------:R-:W-:Y:S11]  /*27f0*/  BRA.U UP1, `(.L_x_43) ;  /* 0xfffffff101507547 */ /* 0x000ff6000b83ffff */
[----:B------:R-:W-:Y:S01]  /*2800*/  UIADD3 UR7, UPT, UPT, UR7, 0x40, URZ ;  /* 0x0000004007077890 */ /* 0x000fe2000fffe0ff */
[----:B------:R-:W-:-:S03]  /*2810*/  SHF.L.U32 R2, R12, 0x1f, RZ ;  /* 0x0000001f0c027819 */ /* 0x000fc600000006ff */
[----:B------:R-:W-:-:S09]  /*2820*/  ULEA UR4, UR5, UR7, 0x3 ;  /* 0x0000000705047291 */ /* 0x000fd2000f8e18ff */
[----:B------:R-:W1:Y:S02]  /*2830*/  SYNCS.PHASECHK.TRANS64.TRYWAIT P0, [UR4], R2 ;  /* 0x00000002ff0075a7 */ /* 0x000e640008001104 */
[----:B-1----:R-:W-:Y:S05]  /*2840*/  @!P0 BRA `(.L_x_44) ;  /* 0x0000006000708947 */ /* 0x002fea0003800000 */
.L_x_148:
[----:B------:R-:W-:-:S04]  /*2850*/  UIADD3 UR4, UPT, UPT, UR5, 0x1, URZ ;  /* 0x0000000105047890 */ /* 0x000fc8000fffe0ff */
[----:B------:R-:W-:-:S04]  /*2860*/  UISETP.NE.AND UP0, UPT, UR4, 0x8, UPT ;  /* 0x000000080400788c */ /* 0x000fc8000bf05270 */
[----:B------:R-:W-:Y:S02]  /*2870*/  USEL UR6, URZ, 0x1, UP0 ;  /* 0x00000001ff067887 */ /* 0x000fe40008000000 */
[----:B------:R-:W-:-:S04]  /*2880*/  USEL UR4, UR4, URZ, UP0 ;  /* 0x000000ff04047287 */ /* 0x000fc80008000000 */
[----:B------:R-:W-:Y:S01]  /*2890*/  ULEA UR5, UR4, UR7, 0x3 ;  /* 0x0000000704057291 */ /* 0x000fe2000f8e18ff */
[----:B-1----:R-:W-:-:S04]  /*28a0*/  LOP3.LUT R2, R12, UR6, RZ, 0x3c, !PT ;  /* 0x000000060c027c12 */ /* 0x002fc8000f8e3cff */
[----:B------:R-:W-:-:S04]  /*28b0*/  SHF.L.U32 R3, R2, 0x1f, RZ ;  /* 0x0000001f02037819 */ /* 0x000fc800000006ff */
[----:B------:R-:W1:Y:S02]  /*28c0*/  SYNCS.PHASECHK.TRANS64.TRYWAIT P0, [UR5], R3 ;  /* 0x00000003ff0075a7 */ /* 0x000e640008001105 */
[----:B-1----:R-:W-:Y:S05]  /*28d0*/  @!P0 BRA `(.L_x_45) ;  /* 0x0000006000648947 */ /* 0x002fea0003800000 */
.L_x_150:
[----:B------:R-:W-:-:S04]  /*28e0*/  UIADD3 UR4, UPT, UPT, UR4, 0x1, URZ ;  /* 0x0000000104047890 */ /* 0x000fc8000fffe0ff */
[----:B------:R-:W-:-:S04]  /*28f0*/  UISETP.NE.AND UP0, UPT, UR4, 0x8, UPT ;  /* 0x000000080400788c */ /* 0x000fc8000bf05270 */
[----:B------:R-:W-:Y:S02]  /*2900*/  USEL UR6, URZ, 0x1, UP0 ;  /* 0x00000001ff067887 */ /* 0x000fe40008000000 */
[----:B------:R-:W-:-:S04]  /*2910*/  USEL UR4, UR4, URZ, UP0 ;  /* 0x000000ff04047287 */ /* 0x000fc80008000000 */
[----:B------:R-:W-:Y:S01]  /*2920*/  ULEA UR5, UR4, UR7, 0x3 ;  /* 0x0000000704057291 */ /* 0x000fe2000f8e18ff */
[----:B------:R-:W-:-:S04]  /*2930*/  LOP3.LUT R2, R2, UR6, RZ, 0x3c, !PT ;  /* 0x0000000602027c12 */ /* 0x000fc8000f8e3cff */
[----:B-1----:R-:W-:-:S04]  /*2940*/  SHF.L.U32 R3, R2, 0x1f, RZ ;  /* 0x0000001f02037819 */ /* 0x002fc800000006ff */
[----:B------:R-:W1:Y:S02]  /*2950*/  SYNCS.PHASECHK.TRANS64.TRYWAIT P0, [UR5], R3 ;  /* 0x00000003ff0075a7 */ /* 0x000e640008001105 */
[----:B-1----:R-:W-:Y:S05]  /*2960*/  @!P0 BRA `(.L_x_46) ;  /* 0x0000006000588947 */ /* 0x002fea0003800000 */
.L_x_152:
        /* <DEDUP_REMOVED lines=9> */
.L_x_154:
        /* <DEDUP_REMOVED lines=9> */
.L_x_156:
        /* <DEDUP_REMOVED lines=9> */
.L_x_158:
        /* <DEDUP_REMOVED lines=9> */
.L_x_160:
[----:B------:R-:W-:-:S04]  /*2bb0*/  UIADD3 UR4, UPT, UPT, UR4, 0x1, URZ ;  /* 0x0000000104047890 */ /* 0x000fc8000fffe0ff */
[----:B------:R-:W-:-:S04]  /*2bc0*/  UISETP.NE.AND UP0, UPT, UR4, 0x8, UPT ;  /* 0x000000080400788c */ /* 0x000fc8000bf05270 */
[----:B------:R-:W-:Y:S02]  /*2bd0*/  USEL UR5, URZ, 0x1, UP0 ;  /* 0x00000001ff057887 */ /* 0x000fe40008000000 */
[----:B------:R-:W-:-:S04]  /*2be0*/  USEL UR4, UR4, URZ, UP0 ;  /* 0x000000ff04047287 */ /* 0x000fc80008000000 */
[----:B------:R-:W-:Y:S01]  /*2bf0*/  ULEA UR4, UR4, UR7, 0x3 ;  /* 0x0000000704047291 */ /* 0x000fe2000f8e18ff */
[----:B------:R-:W-:-:S04]  /*2c00*/  LOP3.LUT R2, R2, UR5, RZ, 0x3c, !PT ;  /* 0x0000000502027c12 */ /* 0x000fc8000f8e3cff */
[----:B------:R-:W-:Y:S01]  /*2c10*/  SHF.L.U32 R2, R2, 0x1f, RZ ;  /* 0x0000001f02027819 */ /* 0x000fe200000006ff */
[----:B-1----:R-:W-:-:S07]  /*2c20*/  IMAD.U32 R0, RZ, RZ, UR4 ;  /* 0x00000004ff007e24 */ /* 0x002fce000f8e00ff */
.L_x_51:
[----:B-1----:R1:W2:Y:S02]  /*2c30*/  SYNCS.PHASECHK.TRANS64.TRYWAIT P0, [R0+URZ], R2 ;  /* 0x00000002000075a7 */ /* 0x0022a400080011ff */
[----:B--2---:R-:W-:Y:S05]  /*2c40*/  @!P0 NANOSLEEP.SYNCS 0x989680 ;  /* 0x009896800000895d */ /* 0x004fea0003900000 */
[----:B------:R-:W2:Y:S02]  /*2c50*/  @!P0 SYNCS.PHASECHK.TRANS64 P0, [R0+URZ], R2 ;  /* 0x00000002000085a7 */ /* 0x000ea400080010ff */
[----:B--2---:R-:W-:Y:S05]  /*2c60*/  @P0 EXIT ;  /* 0x000000000000094d */ /* 0x004fea0003800000 */
[----:B------:R-:W-:Y:S05]  /*2c70*/  BRA `(.L_x_51) ;  /* 0xfffffffc00ec7947 */ /* 0x000fea000383ffff */
.L_x_23:
[----:B------:R-:W1:Y:S02]  /*2c80*/  S2UR UR4, SR_CgaCtaId ;  /* 0x00000000000479c3 */ /* 0x000e640000008800 */
[----:B-1----:R-:W-:-:S04]  /*2c90*/  UISETP.NE.AND UP0, UPT, UR4, URZ, UPT ;  /* 0x000000ff0400728c */ /* 0x002fc8000bf05270 */
[----:B------:R-:W-:-:S09]  /*2ca0*/  UISETP.NE.OR UP0, UPT, UR17, 0x1, UP0 ;  /* 0x000000011100788c */ /* 0x000fd20008705670 */
[----:B------:R-:W-:Y:S05]  /*2cb0*/  BRA.U UP0, `(.L_x_52) ;  /* 0x00000005004c7547 */ /* 0x000fea000b800000 */
[----:B------:R-:W1:Y:S01]  /*2cc0*/  S2UR UR5, SR_CgaCtaId ;  /* 0x00000000000579c3 */ /* 0x000e620000008800 */
[----:B------:R-:W-:Y:S01]  /*2cd0*/  UMOV UR4, 0x400 ;  /* 0x0000040000047882 */ /* 0x000fe20000000000 */
[----:B------:R-:W-:Y:S01]  /*2ce0*/  ISETP.GE.U32.AND P2, PT, R0, 0x2, PT ;  /* 0x000000020000780c */ /* 0x000fe20003f46070 */
[----:B------:R-:W-:Y:S01]  /*2cf0*/  IMAD.MOV.U32 R12, RZ, RZ, 0x1 ;  /* 0x00000001ff0c7424 */ /* 0x000fe200078e00ff */
[----:B------:R-:W-:Y:S02]  /*2d00*/  CS2R R10, SRZ ;  /* 0x00000000000a7805 */ /* 0x000fe4000001ff00 */
[----:B------:R-:W-:Y:S01]  /*2d10*/  CS2R R8, SRZ ;  /* 0x0000000000087805 */ /* 0x000fe2000001ff00 */
[----:B-1----:R-:W-:-:S03]  /*2d20*/  ULEA UR6, UR5, UR4, 0x18 ;  /* 0x0000000405067291 */ /* 0x002fc6000f8ec0ff */
[----:B------:R-:W-:-:S09]  /*2d30*/  UMOV UR5, URZ ;  /* 0x000000ff00057c82 */ /* 0x000fd20008000000 */
.L_x_56:
[----:B------:R-:W-:Y:S02]  /*2d40*/  LEA R2, R8, UR6, 0x3 ;  /* 0x0000000608027c11 */ /* 0x000fe4000f8e18ff */
[----:B------:R-:W-:-:S03]  /*2d50*/  SHF.L.U32 R4, R9, 0x1f, RZ ;  /* 0x0000001f09047819 */ /* 0x000fc600000006ff */
[----:B------:R-:W-:Y:S01]  /*2d60*/  VIADD R5, R2, 0x140 ;  /* 0x0000014002057836 */ /* 0x000fe20000000000 */
[----:B------:R-:W1:Y:S02]  /*2d70*/  SYNCS.PHASECHK.TRANS64.TRYWAIT P0, [R2+URZ+0x130], R4 ;  /* 0x00013004020075a7 */ /* 0x000e6400080011ff */
[----:B-1----:R-:W-:Y:S05]  /*2d80*/  @!P0 BRA `(.L_x_53) ;  /* 0x0000005c00c88947 */ /* 0x002fea0003800000 */
.L_x_161:
[----:B------:R-:W-:Y:S01]  /*2d90*/  ULEA UR4, UR5, UR6, 0x3 ;  /* 0x0000000605047291 */ /* 0x000fe2000f8e18ff */
[----:B-1----:R-:W-:Y:S01]  /*2da0*/  PRMT R2, RZ, 0x654, R5 ;  /* 0x00000654ff027816 */ /* 0x002fe20000000005 */
[----:B------:R-:W-:Y:S01]  /*2db0*/  @!P2 IMAD.MOV.U32 R4, RZ, RZ, 0x10 ;  /* 0x00000010ff04a424 */ /* 0x000fe200078e00ff */
[----:B------:R-:W-:Y:S01]  /*2dc0*/  SHF.L.U32 R5, R12, 0x1f, RZ ;  /* 0x0000001f0c057819 */ /* 0x000fe200000006ff */
[----:B------:R-:W-:Y:S01]  /*2dd0*/  UIADD3 UR7, UPT, UPT, UR4, 0xd0, URZ ;  /* 0x000000d004077890 */ /* 0x000fe2000fffe0ff */
[----:B------:R1:W-:Y:S05]  /*2de0*/  SYNCS.ARRIVE.TRANS64.RED.A1T0 RZ, [R2+URZ], RZ ;  /* 0x000000ff02ff79a7 */ /* 0x0003ea00081004ff */
[----:B------:R-:W-:Y:S01]  /*2df0*/  IMAD.U32 R6, RZ, RZ, UR7 ;  /* 0x00000007ff067e24 */ /* 0x000fe2000f8e00ff */
[----:B------:R-:W2:Y:S04]  /*2e00*/  SYNCS.PHASECHK.TRANS64.TRYWAIT P0, [UR4+0xe0], R5 ;  /* 0x0000e005ff0075a7 */ /* 0x000ea80008001104 */
[----:B------:R-:W-:Y:S01]  /*2e10*/  PRMT R6, R0, 0x654, R6 ;  /* 0x0000065400067816 */ /* 0x000fe20000000006 */
[----:B-12---:R-:W-:Y:S06]  /*2e20*/  @!P0 BRA `(.L_x_54) ;  /* 0x0000005c00b48947 */ /* 0x006fec0003800000 */
.L_x_163:
[----:B------:R-:W-:Y:S01]  /*2e30*/  ULEA UR8, UR5, UR6, 0x4 ;  /* 0x0000000605087291 */ /* 0x000fe2000f8e20ff */
[----:B------:R-:W-:Y:S01]  /*2e40*/  SEL R3, R6, R3, !P2 ;  /* 0x0000000306037207 */ /* 0x000fe20005000000 */
[----:B------:R-:W-:Y:S01]  /*2e50*/  UIADD3 UR9, UPT, UPT, UR4, 0xd0, URZ ;  /* 0x000000d004097890 */ /* 0x000fe2000fffe0ff */
[----:B-1----:R-:W-:Y:S01]  /*2e60*/  LEA R2, R11, UR6, 0x3 ;  /* 0x000000060b027c11 */ /* 0x002fe2000f8e18ff */
[----:B------:R-:W-:Y:S01]  /*2e70*/  UIADD3 UR8, UPT, UPT, UR8, 0x160, URZ ;  /* 0x0000016008087890 */ /* 0x000fe2000fffe0ff */
[----:B------:R1:W-:Y:S01]  /*2e80*/  @!P2 SYNCS.ARRIVE.TRANS64.RED RZ, [R3+URZ], R4 ;  /* 0x0000000403ffa9a7 */ /* 0x0003e200080004ff */
[----:B------:R-:W-:Y:S01]  /*2e90*/  UIADD3 UR4, UPT, UPT, UR5, 0x1, URZ ;  /* 0x0000000105047890 */ /* 0x000fe2000fffe0ff */
[----:B------:R-:W-:-:S03]  /*2ea0*/  VIADD R8, R8, 0x1 ;  /* 0x0000000108087836 */ /* 0x000fc60000000000 */
[----:B------:R-:W-:Y:S02]  /*2eb0*/  UISETP.NE.AND UP0, UPT, UR4, 0x2, UPT ;  /* 0x000000020400788c */ /* 0x000fe4000bf05270 */
[----:B------:R-:W-:Y:S01]  /*2ec0*/  ISETP.NE.AND P0, PT, R8, 0x2, PT ;  /* 0x000000020800780c */ /* 0x000fe20003f05270 */
[----:B------:R-:W-:Y:S06]  /*2ed0*/  UGETNEXTWORKID.BROADCAST [UR8], [UR9] ;  /* 0x00000000080073ca */ /* 0x000fec0008000100 */
[----:B------:R-:W-:Y:S02]  /*2ee0*/  USEL UR7, URZ, 0x1, UP0 ;  /* 0x00000001ff077887 */ /* 0x000fe40008000000 */
[----:B------:R-:W-:-:S04]  /*2ef0*/  USEL UR5, UR4, URZ, UP0 ;  /* 0x000000ff04057287 */ /* 0x000fc80008000000 */
[----:B------:R-:W-:Y:S02]  /*2f00*/  LOP3.LUT R12, R12, UR7, RZ, 0x3c, !PT ;  /* 0x000000070c0c7c12 */ /* 0x000fe4000f8e3cff */
[----:B-1----:R-:W-:-:S04]  /*2f10*/  SHF.L.U32 R4, R10, 0x1f, RZ ;  /* 0x0000001f0a047819 */ /* 0x002fc800000006ff */
[----:B------:R-:W1:Y:S02]  /*2f20*/  SYNCS.PHASECHK.TRANS64.TRYWAIT P1, [R2+URZ+0xd0], R4 ;  /* 0x0000d004020075a7 */ /* 0x000e6400080211ff */
[----:B-1----:R-:W-:Y:S05]  /*2f30*/  @!P1 BRA `(.L_x_55) ;  /* 0x0000005c00889947 */ /* 0x002fea0003800000 */
.L_x_164:
[C---:B-1----:R-:W-:Y:S01]  /*2f40*/  LEA R4, R11.reuse, UR6, 0x4 ;  /* 0x000000060b047c11 */ /* 0x042fe2000f8e20ff */
[----:B------:R-:W-:Y:S01]  /*2f50*/  VIADD R2, R2, 0xe0 ;  /* 0x000000e002027836 */ /* 0x000fe20000000000 */
[----:B------:R-:W-:Y:S01]  /*2f60*/  SEL R8, R8, RZ, P0 ;  /* 0x000000ff08087207 */ /* 0x000fe20000000000 */
[----:B------:R-:W-:-:S03]  /*2f70*/  VIADD R11, R11, 0x1 ;  /* 0x000000010b0b7836 */ /* 0x000fc60000000000 */
[----:B------:R-:W1:Y:S01]  /*2f80*/  LDS.128 R4, [R4+0x160] ;  /* 0x0001600004047984 */ /* 0x000e620000000c00 */
[----:B------:R-:W-:Y:S02]  /*2f90*/  PRMT R2, RZ, 0x654, R2 ;  /* 0x00000654ff027816 */ /* 0x000fe40000000002 */
[C---:B------:R-:W-:Y:S01]  /*2fa0*/  ISETP.NE.AND P1, PT, R11.reuse, 0x2, PT ;  /* 0x000000020b00780c */ /* 0x040fe20003f25270 */
[----:B------:R-:W-:Y:S01]  /*2fb0*/  @!PT LDS RZ, [RZ] ;  /* 0x00000000fffff984 */ /* 0x000fe20000000800 */
[----:B------:R-:W-:Y:S01]  /*2fc0*/  @!PT LDS RZ, [RZ] ;  /* 0x00000000fffff984 */ /* 0x000fe20000000800 */
[----:B------:R-:W-:Y:S01]  /*2fd0*/  @!PT LDS RZ, [RZ] ;  /* 0x00000000fffff984 */ /* 0x000fe20000000800 */
[----:B------:R-:W-:Y:S01]  /*2fe0*/  @!PT LDS RZ, [RZ] ;  /* 0x00000000fffff984 */ /* 0x000fe20000000800 */
[----:B------:R2:W-:Y:S06]  /*2ff0*/  MEMBAR.ALL.CTA ;  /* 0x0000000000007992 */ /* 0x0005ec0000008000 */
[----:B--2---:R-:W2:Y:S01]  /*3000*/  FENCE.VIEW.ASYNC.S ;  /* 0x00000000000073c6 */ /* 0x004ea20000000000 */
[----:B------:R-:W-:Y:S01]  /*3010*/  SEL R11, R11, RZ, P1 ;  /* 0x000000ff0b0b7207 */ /* 0x000fe20000800000 */
[----:B--2---:R2:W-:Y:S01]  /*3020*/  SYNCS.ARRIVE.TRANS64.RED.A1T0 RZ, [R2+URZ], RZ ;  /* 0x000000ff02ff79a7 */ /* 0x0045e200081004ff */
[----:B-1----:R-:W-:-:S02]  /*3030*/  LOP3.LUT P3, RZ, R6, 0x1, RZ, 0xc0, !PT ;  /* 0x0000000106ff7812 */ /* 0x002fc4000786c0ff */
[----:B------:R-:W-:-:S04]  /*3040*/  SEL R4, RZ, 0x1, P1 ;  /* 0x00000001ff047807 */ /* 0x000fc80000800000 */
[----:B------:R-:W-:Y:S02]  /*3050*/  LOP3.LUT R10, R10, R4, RZ, 0x3c, !PT ;  /* 0x000000040a0a7212 */ /* 0x000fe400078e3cff */
[----:B--2---:R-:W-:-:S04]  /*3060*/  SEL R2, RZ, 0x1, P0 ;  /* 0x00000001ff027807 */ /* 0x004fc80000000000 */
[----:B------:R-:W-:Y:S01]  /*3070*/  LOP3.LUT R9, R9, R2, RZ, 0x3c, !PT ;  /* 0x0000000209097212 */ /* 0x000fe200078e3cff */
[----:B------:R-:W-:Y:S06]  /*3080*/  @P3 BRA `(.L_x_56) ;  /* 0xfffffffc002c3947 */ /* 0x000fec000383ffff */
[----:B------:R-:W-:Y:S01]  /*3090*/  ULEA UR4, UR5, UR6, 0x3 ;  /* 0x0000000605047291 */ /* 0x000fe2000f8e18ff */
[----:B------:R-:W-:-:S08]  /*30a0*/  SHF.L.U32 R2, R12, 0x1f, RZ ;  /* 0x0000001f0c027819 */ /* 0x000fd000000006ff */
[----:B------:R-:W1:Y:S02]  /*30b0*/  SYNCS.PHASECHK.TRANS64 P0, [UR4+0xe0], R2 ;  /* 0x0000e002ff0075a7 */ /* 0x000e640008001004 */
[----:B-1----:R-:W-:Y:S05]  /*30c0*/  @P0 BRA `(.L_x_57) ;  /* 0x0000000000080947 */ /* 0x002fea0003800000 */
[----:B------:R-:W1:Y:S02]  /*30d0*/  SYNCS.PHASECHK.TRANS64.TRYWAIT P0, [UR4+0xe0], R2 ;  /* 0x0000e002ff0075a7 */ /* 0x000e640008001104 */
[----:B-1----:R-:W-:Y:S05]  /*30e0*/  @!P0 BRA `(.L_x_58) ;  /* 0x0000005c00308947 */ /* 0x002fea0003800000 */
.L_x_57:
[----:B------:R-:W-:-:S04]  /*30f0*/  UIADD3 UR7, UPT, UPT, UR5, 0x1, URZ ;  /* 0x0000000105077890 */ /* 0x000fc8000fffe0ff */
[----:B------:R-:W-:-:S04]  /*3100*/  UISETP.NE.AND UP0, UPT, UR7, 0x2, UPT ;  /* 0x000000020700788c */ /* 0x000fc8000bf05270 */
[----:B------:R-:W-:Y:S02]  /*3110*/  USEL UR8, URZ, 0x1, UP0 ;  /* 0x00000001ff087887 */ /* 0x000fe40008000000 */
[----:B------:R-:W-:-:S04]  /*3120*/  USEL UR7, UR7, URZ, UP0 ;  /* 0x000000ff07077287 */ /* 0x000fc80008000000 */
[----:B------:R-:W-:Y:S01]  /*3130*/  ULEA UR7, UR7, UR6, 0x3 ;  /* 0x0000000607077291 */ /* 0x000fe2000f8e18ff */
[----:B-1----:R-:W-:-:S04]  /*3140*/  LOP3.LUT R2, R12, UR8, RZ, 0x3c, !PT ;  /* 0x000000080c027c12 */ /* 0x002fc8000f8e3cff */
[----:B------:R-:W-:-:S04]  /*3150*/  SHF.L.U32 R0, R2, 0x1f, RZ ;  /* 0x0000001f02007819 */ /* 0x000fc800000006ff */
[----:B------:R-:W1:Y:S02]  /*3160*/  SYNCS.PHASECHK.TRANS64 P0, [UR7+0xe0], R0 ;  /* 0x0000e000ff0075a7 */ /* 0x000e640008001007 */
[----:B-1----:R-:W-:Y:S05]  /*3170*/  @P0 EXIT ;  /* 0x000000000000094d */ /* 0x002fea0003800000 */
[----:B------:R-:W-:Y:S02]  /*3180*/  SHF.L.U32 R2, R2, 0x1f, RZ ;  /* 0x0000001f02027819 */ /* 0x000fe400000006ff */
[----:B------:R-:W-:-:S07]  /*3190*/  MOV R0, UR7 ;  /* 0x0000000700007c02 */ /* 0x000fce0008000f00 */
.L_x_59:
[----:B-1----:R1:W2:Y:S02]  /*31a0*/  SYNCS.PHASECHK.TRANS64.TRYWAIT P0, [R0+URZ+0xe0], R2 ;  /* 0x0000e002000075a7 */ /* 0x0022a400080011ff */
[----:B--2---:R-:W-:Y:S05]  /*31b0*/  @!P0 NANOSLEEP.SYNCS 0x989680 ;  /* 0x009896800000895d */ /* 0x004fea0003900000 */
[----:B------:R-:W2:Y:S02]  /*31c0*/  @!P0 SYNCS.PHASECHK.TRANS64 P0, [R0+URZ+0xe0], R2 ;  /* 0x0000e002000085a7 */ /* 0x000ea400080010ff */
[----:B--2---:R-:W-:Y:S05]  /*31d0*/  @P0 EXIT ;  /* 0x000000000000094d */ /* 0x004fea0003800000 */
[----:B------:R-:W-:Y:S05]  /*31e0*/  BRA `(.L_x_59) ;  /* 0xfffffffc00ec7947 */ /* 0x000fea000383ffff */
.L_x_52:
[----:B------:R-:W-:Y:S05]  /*31f0*/  BRA.U UP4, `(.L_x_60) ;  /* 0x0000000d04d87547 */ /* 0x000fea000b800000 */
[----:B------:R-:W1:Y:S01]  /*3200*/  S2UR UR7, SR_CgaCtaId ;  /* 0x00000000000779c3 */ /* 0x000e620000008800 */
[----:B------:R-:W-:Y:S01]  /*3210*/  UMOV UR4, 0x40 ;  /* 0x0000004000047882 */ /* 0x000fe20000000000 */
[----:B------:R-:W-:Y:S01]  /*3220*/  NOP ;  /* 0x0000000000007918 */ /* 0x000fe20000000000 */
[----:B------:R-:W-:Y:S01]  /*3230*/  UMOV UR6, 0x400 ;  /* 0x0000040000067882 */ /* 0x000fe20000000000 */
[----:B-1----:R-:W-:Y:S02]  /*3240*/  ULEA UR5, UR7, UR4, 0x18 ;  /* 0x0000000407057291 */ /* 0x002fe4000f8ec0ff */
[----:B------:R-:W-:-:S07]  /*3250*/  ULEA UR6, UR7, UR6, 0x18 ;  /* 0x0000000607067291 */ /* 0x000fce000f8ec0ff */
[----:B------:R-:W1:Y:S02]  /*3260*/  LDS.U8 R0, [UR5+0x1c] ;  /* 0x00001c05ff007984 */ /* 0x000e640008000000 */
[----:B-1----:R-:W-:-:S13]  /*3270*/  ISETP.NE.AND P0, PT, R0, RZ, PT ;  /* 0x000000ff0000720c */ /* 0x002fda0003f05270 */
[----:B------:R-:W-:Y:S05]  /*3280*/  @P0 BRA `(.L_x_61) ;  /* 0x0000000000580947 */ /* 0x000fea0003800000 */
[----:B------:R-:W-:-:S13]  /*3290*/  ELECT P0, URZ, PT ;  /* 0x0000000000ff782f */ /* 0x000fda0003800000 */
[----:B------:R-:W-:Y:S05]  /*32a0*/  @!P0 BRA `(.L_x_62) ;  /* 0x0000000000608947 */ /* 0x000fea0003800000 */
[----:B------:R-:W-:Y:S01]  /*32b0*/  UMOV UR4, 0x10 ;  /* 0x0000001000047882 */ /* 0x000fe20000000000 */
[----:B------:R-:W-:Y:S01]  /*32c0*/  HFMA2 R0, -RZ, RZ, 0, 5.9604644775390625e-08 ;  /* 0x00000001ff007431 */ /* 0x000fe200000001ff */
[----:B------:R-:W-:-:S03]  /*32d0*/  MOV R3, 0xffff ;  /* 0x0000ffff00037802 */ /* 0x000fc60000000f00 */
[----:B------:R-:W-:Y:S04]  /*32e0*/  DEPBAR.LE SB1, 0x36 ;  /* 0x00009d800000791a */ /* 0x000fe80000000000 */
[----:B------:R-:W1:Y:S02]  /*32f0*/  UTCATOMSWS.FIND_AND_SET.ALIGN UP0, UR4, UR4 ;  /* 0x00000004000475e3 */ /* 0x000e640008000800 */
[----:B-1----:R-:W-:Y:S01]  /*3300*/  MOV R4, UR4 ;  /* 0x0000000400047c02 */ /* 0x002fe20008000f00 */
[----:B------:R-:W-:Y:S06]  /*3310*/  BRA.U UP0, `(.L_x_63) ;  /* 0x0000000100187547 */ /* 0x000fec000b800000 */
.L_x_64:
[----:B------:R-:W-:Y:S05]  /*3320*/  NANOSLEEP 0x64 ;  /* 0x000000640000795d */ /* 0x000fea0003800000 */
[----:B------:R-:W-:-:S05]  /*3330*/  UMOV UR4, 0x10 ;  /* 0x0000001000047882 */ /* 0x000fca0000000000 */
[----:B------:R-:W-:Y:S04]  /*3340*/  DEPBAR.LE SB1, 0x36 ;  /* 0x00009d800000791a */ /* 0x000fe80000000000 */
[----:B------:R-:W1:Y:S02]  /*3350*/  UTCATOMSWS.FIND_AND_SET.ALIGN UP0, UR4, UR4 ;  /* 0x00000004000475e3 */ /* 0x000e640008000800 */
[----:B-1----:R-:W-:Y:S01]  /*3360*/  MOV R4, UR4 ;  /* 0x0000000400047c02 */ /* 0x002fe20008000f00 */
[----:B------:R-:W-:Y:S05]  /*3370*/  BRA.U !UP0, `(.L_x_64) ;  /* 0xfffffffd08e87547 */ /* 0x000fea000b83ffff */
.L_x_63:
[-C--:B------:R-:W-:Y:S02]  /*3380*/  SHF.L.U32 R3, R3, R4.reuse, RZ ;  /* 0x0000000403037219 */ /* 0x080fe400000006ff */
[----:B------:R-:W-:Y:S01]  /*3390*/  SHF.L.U32 R0, R0, R4, RZ ;  /* 0x0000000400007219 */ /* 0x000fe200000006ff */
[----:B------:R-:W-:Y:S02]  /*33a0*/  IMAD.SHL.U32 R4, R4, 0x20, RZ ;  /* 0x0000002004047824 */ /* 0x000fe400078e00ff */
[----:B------:R1:W-:Y:S04]  /*33b0*/  ATOMS.OR RZ, [UR5+0x14], R3 ;  /* 0x00001403ffff798c */ /* 0x0003e8000b000005 */
[----:B------:R1:W-:Y:S04]  /*33c0*/  ATOMS.OR RZ, [UR5+0x18], R0 ;  /* 0x00001800ffff798c */ /* 0x0003e8000b000005 */
[----:B------:R1:W-:Y:S01]  /*33d0*/  STS [UR6+0x180], R4 ;  /* 0x00018004ff007988 */ /* 0x0003e20008000806 */
[----:B------:R-:W-:Y:S05]  /*33e0*/  BRA `(.L_x_62) ;  /* 0x0000000000107947 */ /* 0x000fea0003800000 */
.L_x_61:
[----:B------:R-:W-:Y:S02]  /*33f0*/  MOV R0, 0xffffffff ;  /* 0xffffffff00007802 */ /* 0x000fe40000000f00 */
[----:B------:R-:W-:-:S03]  /*3400*/  MOV R4, 0x3430 ;  /* 0x0000343000047802 */ /* 0x000fc60000000f00 */
[----:B------:R1:W-:Y:S04]  /*3410*/  STS [UR6+0x180], R0 ;  /* 0x00018000ff007988 */ /* 0x0003e80008000806 */
[----:B-1---5:R-:W-:Y:S05]  /*3420*/  CALL.REL.NOINC `($__internal_1_$__cuda_sm10x_tcgen05_guardrail_trap_phase_invalid_during_alloc) ;  /* 0x0000006000787944 */ /* 0x022fea0003c00000 */
.L_x_62:
[----:B------:R-:W-:Y:S05]  /*3430*/  WARPSYNC.ALL ;  /* 0x0000000000007948 */ /* 0x000fea0003800000 */
[----:B------:R-:W2:Y:S01]  /*3440*/  S2UR UR4, SR_CgaCtaId ;  /* 0x00000000000479c3 */ /* 0x000ea20000008800 */
[----:B------:R-:W-:Y:S01]  /*3450*/  UMOV UR26, 0x400 ;  /* 0x00000400001a7882 */ /* 0x000fe20000000000 */
[----:B------:R-:W-:-:S06]  /*3460*/  NOP ;  /* 0x0000000000007918 */ /* 0x000fcc0000000000 */
[----:B------:R-:W-:Y:S06]  /*3470*/  BAR.ARV 0x6, 0xa0 ;  /* 0x0182800000007b1d */ /* 0x000fec0000002000 */
[----:B------:R-:W3:Y:S01]  /*3480*/  LDCU UR5, c[0x0][0x38c] ;  /* 0x00007180ff0577ac */ /* 0x000ee20008000800 */
[----:B------:R-:W-:Y:S01]  /*3490*/  LOP3.LUT R2, R2, 0xffff, RZ, 0xc0, !PT ;  /* 0x0000ffff02027812 */ /* 0x000fe200078ec0ff */
[----:B------:R-:W-:Y:S01]  /*34a0*/  IMAD.MOV.U32 R11, RZ, RZ, 0x1 ;  /* 0x00000001ff0b7424 */ /* 0x000fe200078e00ff */
[----:B------:R-:W-:Y:S01]  /*34b0*/  CS2R R8, SRZ ;  /* 0x0000000000087805 */ /* 0x000fe2000001ff00 */
[----:B------:R-:W4:Y:S01]  /*34c0*/  LDCU UR7, c[0x0][0x38c] ;  /* 0x00007180ff0777ac */ /* 0x000f220008000800 */
[----:B------:R-:W-:Y:S01]  /*34d0*/  R2UR UR27, R2 ;  /* 0x00000000021b72ca */ /* 0x000fe200000e0000 */
[----:B------:R-:W-:Y:S01]  /*34e0*/  IMAD.MOV.U32 R10, RZ, RZ, RZ ;  /* 0x000000ffff0a7224 */ /* 0x000fe200078e00ff */
[----:B------:R-:W-:Y:S01]  /*34f0*/  UMOV UR30, URZ ;  /* 0x000000ff001e7c82 */ /* 0x000fe20008000000 */
[----:B------:R-:W-:Y:S01]  /*3500*/  UMOV UR24, URZ ;  /* 0x000000ff00187c82 */ /* 0x000fe20008000000 */
[----:B--2---:R-:W-:Y:S01]  /*3510*/  ULEA UR26, UR4, UR26, 0x18 ;  /* 0x0000001a041a7291 */ /* 0x004fe2000f8ec0ff */
[----:B------:R-:W-:Y:S01]  /*3520*/  UMOV UR38, 0x0 ;  /* 0x0000000000267882 */ /* 0x000fe20000000000 */
[----:B------:R-:W-:-:S02]  /*3530*/  UMOV UR39, 0x4200010 ;  /* 0x0420001000277882 */ /* 0x000fc40000000000 */
[----:B------:R-:W-:Y:S02]  /*3540*/  UIADD3 UR4, UPT, UPT, UR26, 0x4400, URZ ;  /* 0x000044001a047890 */ /* 0x000fe4000fffe0ff */
[----:B------:R-:W-:Y:S02]  /*3550*/  UIADD3 UR6, UPT, UPT, UR26, 0x14400, URZ ;  /* 0x000144001a067890 */ /* 0x000fe4000fffe0ff */
[----:B---3--:R-:W-:Y:S01]  /*3560*/  UIADD3 UR5, UPT, UPT, UR5, 0x3f, URZ ;  /* 0x0000003f05057890 */ /* 0x008fe2000fffe0ff */
[----:B-1----:R-:W1:Y:S01]  /*3570*/  LDS R0, [UR26+0x180] ;  /* 0x0001801aff007984 */ /* 0x002e620008000800 */
[----:B------:R-:W-:Y:S01]  /*3580*/  UMOV UR36, 0x0 ;  /* 0x0000000000247882 */ /* 0x000fe20000000000 */
[----:B------:R-:W-:Y:S01]  /*3590*/  UMOV UR37, 0x4200010 ;  /* 0x0420001000257882 */ /* 0x000fe20000000000 */
[----:B------:R-:W-:Y:S02]  /*35a0*/  USHF.R.S32.HI UR40, URZ, 0x1f, UR5 ;  /* 0x0000001fff287899 */ /* 0x000fe40008011405 */
[----:B----4-:R-:W-:-:S02]  /*35b0*/  UISETP.GE.AND UP4, UPT, UR7, 0x1, UPT ;  /* 0x000000010700788c */ /* 0x010fc4000bf86270 */
[----:B------:R-:W-:Y:S02]  /*35c0*/  ULEA.HI UR40, UR40, UR5, URZ, 0x6 ;  /* 0x0000000528287291 */ /* 0x000fe4000f8f30ff */
[----:B------:R-:W-:Y:S02]  /*35d0*/  USHF.R.U32.HI UR5, URZ, 0x4, UR4 ;  /* 0x00000004ff057899 */ /* 0x000fe40008011604 */
[----:B------:R-:W-:Y:S02]  /*35e0*/  USHF.R.S32.HI UR40, URZ, 0x6, UR40 ;  /* 0x00000006ff287899 */ /* 0x000fe40008011428 */
[----:B------:R-:W-:Y:S02]  /*35f0*/  USHF.R.U32.HI UR4, URZ, 0x4, UR6 ;  /* 0x00000004ff047899 */ /* 0x000fe40008011606 */
[----:B------:R-:W-:Y:S02]  /*3600*/  UISETP.LT.AND UP0, UPT, UR40, 0x1, UPT ;  /* 0x000000012800788c */ /* 0x000fe4000bf01270 */
[----:B------:R-:W-:-:S02]  /*3610*/  ULOP3.LUT UR5, UR5, 0x3fff, URZ, 0xc0, !UPT ;  /* 0x00003fff05057892 */ /* 0x000fc4000f8ec0ff */
[----:B------:R-:W-:Y:S02]  /*3620*/  ULOP3.LUT UR4, UR4, 0x3fff, URZ, 0xc0, !UPT ;  /* 0x00003fff04047892 */ /* 0x000fe4000f8ec0ff */
[----:B------:R-:W-:Y:S02]  /*3630*/  USEL UR41, UR40, 0x1, !UP0 ;  /* 0x0000000128297887 */ /* 0x000fe4000c000000 */
[----:B------:R-:W-:Y:S02]  /*3640*/  ULOP3.LUT UR28, UR5, 0x10000, URZ, 0xfc, !UPT ;  /* 0x00010000051c7892 */ /* 0x000fe4000f8efcff */
[----:B------:R-:W-:Y:S02]  /*3650*/  ULOP3.LUT UR29, UR4, 0x10000, URZ, 0xfc, !UPT ;  /* 0x00010000041d7892 */ /* 0x000fe4000f8efcff */
[----:B------:R-:W-:Y:S01]  /*3660*/  UIADD3 UR41, UPT, UPT, -UR41, URZ, URZ ;  /* 0x000000ff29297290 */ /* 0x000fe2000fffe1ff */
[----:B------:R-:W-:Y:S01]  /*3670*/  UMOV UR34, 0x0 ;  /* 0x0000000000227882 */ /* 0x000fe20000000000 */
[----:B------:R-:W-:Y:S01]  /*3680*/  UMOV UR35, 0x4200010 ;  /* 0x0420001000237882 */ /* 0x000fe20000000000 */
[----:B------:R-:W-:Y:S01]  /*3690*/  UMOV UR32, 0x0 ;  /* 0x0000000000207882 */ /* 0x000fe20000000000 */
[----:B------:R-:W-:Y:S01]  /*36a0*/  UMOV UR33, 0x4200010 ;  /* 0x0420001000217882 */ /* 0x000fe20000000000 */
[----:B-1----:R-:W-:-:S15]  /*36b0*/  R2UR UR42, R0 ;  /* 0x00000000002a72ca */ /* 0x002fde00000e0000 */
.L_x_71:
[----:B------:R-:W-:Y:S02]  /*36c0*/  LEA R0, R10, UR26, 0x3 ;  /* 0x0000001a0a007c11 */ /* 0x000fe4000f8e18ff */
[----:B------:R-:W-:Y:S02]  /*36d0*/  SHF.L.U32 R2, R9, 0x1f, RZ ;  /* 0x0000001f09027819 */ /* 0x000fe400000006ff */
[----:B------:R-:W-:Y:S01]  /*36e0*/  PLOP3.LUT P0, PT, PT, PT, UP4, 0x80, 0x8 ;  /* 0x000000000008781c */ /* 0x000fe20003f0f048 */
[----:B------:R-:W-:Y:S01]  /*36f0*/  VIADD R3, R0, 0xe0 ;  /* 0x000000e000037836 */ /* 0x000fe20000000000 */
[----:B-1----:R-:W1:Y:S02]  /*3700*/  SYNCS.PHASECHK.TRANS64.TRYWAIT P1, [R0+URZ+0xd0], R2 ;  /* 0x0000d002000075a7 */ /* 0x002e6400080211ff */
[----:B-1-3--:R-:W-:Y:S09]  /*3710*/  @!P1 BRA `(.L_x_65) ;  /* 0x0000005400bc9947 */ /* 0x00aff20003800000 */
.L_x_166:
[----:B------:R-:W-:Y:S01]  /*3720*/  LEA R4, R10, UR26, 0x4 ;  /* 0x0000001a0a047c11 */ /* 0x000fe2000f8e20ff */
[----:B------:R-:W-:Y:S01]  /*3730*/  @UP4 ULEA UR4, UR24, UR26, 0x3 ;  /* 0x0000001a18044291 */ /* 0x000fe2000f8e18ff */
[----:B------:R-:W-:Y:S01]  /*3740*/  PLOP3.LUT P2, PT, PT, PT, PT, 0x80, 0x8 ;  /* 0x000000000008781c */ /* 0x000fe20003f4f070 */
[----:B------:R-:W-:Y:S01]  /*3750*/  ULEA UR31, UR30, UR26, 0x3 ;  /* 0x0000001a1e1f7291 */ /* 0x000fe2000f8e18ff */
[----:B------:R-:W-:Y:S02]  /*3760*/  PRMT R3, RZ, 0x654, R3 ;  /* 0x00000654ff037816 */ /* 0x000fe40000000003 */
[----:B------:R-:W2:Y:S01]  /*3770*/  LDS.128 R4, [R4+0x160] ;  /* 0x0001600004047984 */ /* 0x000ea20000000c00 */
[----:B-1----:R-:W-:Y:S02]  /*3780*/  @P0 SHF.L.U32 R2, R8, 0x1f, RZ ;  /* 0x0000001f08020819 */ /* 0x002fe400000006ff */
[----:B------:R-:W-:Y:S01]  /*3790*/  SHF.L.U32 R0, R11, 0x1f, RZ ;  /* 0x0000001f0b007819 */ /* 0x000fe200000006ff */
[----:B------:R-:W-:Y:S01]  /*37a0*/  @!PT LDS RZ, [RZ] ;  /* 0x00000000fffff984 */ /* 0x000fe20000000800 */
[----:B------:R-:W-:Y:S01]  /*37b0*/  @!PT LDS RZ, [RZ] ;  /* 0x00000000fffff984 */ /* 0x000fe20000000800 */
[----:B------:R-:W-:Y:S01]  /*37c0*/  @!PT LDS RZ, [RZ] ;  /* 0x00000000fffff984 */ /* 0x000fe20000000800 */
[----:B------:R-:W-:Y:S01]  /*37d0*/  @!PT LDS RZ, [RZ] ;  /* 0x00000000fffff984 */ /* 0x000fe20000000800 */
[----:B------:R1:W-:Y:S06]  /*37e0*/  MEMBAR.ALL.CTA ;  /* 0x0000000000007992 */ /* 0x0003ec0000008000 */
[----:B-1----:R-:W1:Y:S02]  /*37f0*/  FENCE.VIEW.ASYNC.S ;  /* 0x00000000000073c6 */ /* 0x002e640000000000 */
[----:B-1----:R1:W-:Y:S01]  /*3800*/  SYNCS.ARRIVE.TRANS64.RED.A1T0 RZ, [R3+URZ], RZ ;  /* 0x000000ff03ff79a7 */ /* 0x0023e200081004ff */
[----:B------:R1:W3:Y:S01]  /*3810*/  @P0 SYNCS.PHASECHK.TRANS64.TRYWAIT P2, [UR4], R2 ;  /* 0x00000002ff0005a7 */ /* 0x0002e20008041104 */
[----:B------:R-:W-:Y:S01]  /*3820*/  ULEA.HI UR4, UR30, UR30, URZ, 0x1 ;  /* 0x0000001e1e047291 */ /* 0x000fe2000f8f08ff */
[----:B--2---:R-:W-:-:S03]  /*3830*/  LOP3.LUT P1, RZ, R6, 0x1, RZ, 0xc0, !PT ;  /* 0x0000000106ff7812 */ /* 0x004fc6000782c0ff */
[----:B------:R-:W-:Y:S02]  /*3840*/  USHF.L.U32 UR11, UR4, 0x6, URZ ;  /* 0x00000006040b7899 */ /* 0x000fe400080006ff */
[----:B------:R-:W-:Y:S02]  /*3850*/  ULOP3.LUT UR4, UR4, 0xffe, URZ, 0xc0, !UPT ;  /* 0x00000ffe04047892 */ /* 0x000fe4000f8ec0ff */
[----:B------:R-:W-:Y:S02]  /*3860*/  ULOP3.LUT UR11, UR11, 0xffffff80, URZ, 0xc0, !UPT ;  /* 0xffffff800b0b7892 */ /* 0x000fe4000f8ec0ff */
[----:B------:R-:W-:Y:S02]  /*3870*/  UIADD3 UR4, UPT, UPT, -UR4, UR30, URZ ;  /* 0x0000001e04047290 */ /* 0x000fe4000fffe1ff */
[----:B------:R-:W-:Y:S01]  /*3880*/  UIADD3 UR11, UPT, UPT, UR42, UR11, URZ ;  /* 0x0000000b2a0b7290 */ /* 0x000fe2000fffe0ff */
[----:B------:R-:W2:Y:S03]  /*3890*/  SYNCS.PHASECHK.TRANS64.TRYWAIT P0, [UR31+0x110], R0 ;  /* 0x00011000ff0075a7 */ /* 0x000ea6000800111f */
[----:B------:R-:W-:Y:S01]  /*38a0*/  ULEA UR11, UR4, UR11, 0x14 ;  /* 0x0000000b040b7291 */ /* 0x000fe2000f8ea0ff */
[----:B-123--:R-:W-:Y:S11]  /*38b0*/  @!P0 BRA `(.L_x_66) ;  /* 0x0000005400688947 */ /* 0x00eff60003800000 */
.L_x_168:
[----:B------:R-:W-:Y:S01]  /*38c0*/  IADD3 R10, PT, PT, R10, 0x1, RZ ;  /* 0x000000010a0a7810 */ /* 0x000fe20007ffe0ff */
[----:B------:R-:W-:Y:S06]  /*38d0*/  BRA.U !UP4, `(.L_x_67) ;  /* 0x000000010cc07547 */ /* 0x000fec000b800000 */
[----:B------:R-:W-:Y:S01]  /*38e0*/  UPLOP3.LUT UP2, UPT, UPT, UPT, UPT, 0x40, 0x4 ;  /* 0x000000000004789c */ /* 0x000fe20003f4e870 */
[----:B------:R-:W-:Y:S01]  /*38f0*/  UMOV UR23, UR41 ;  /* 0x0000002900177c82 */ /* 0x000fe20008000000 */
[----:B------:R-:W-:Y:S01]  /*3900*/  UMOV UR22, UR40 ;  /* 0x0000002800167c82 */ /* 0x000fe20008000000 */
[----:B------:R-:W-:-:S08]  /*3910*/  UMOV UR10, UR24 ;  /* 0x00000018000a7c82 */ /* 0x000fd00008000000 */
.L_x_70:
[----:B------:R-:W-:Y:S02]  /*3920*/  UIADD3 UR23, UPT, UPT, UR23, 0x1, URZ ;  /* 0x0000000117177890 */ /* 0x000fe4000fffe0ff */
[----:B--2---:R-:W-:Y:S02]  /*3930*/  ULEA UR5, UR10, UR26, 0x3 ;  /* 0x0000001a0a057291 */ /* 0x004fe4000f8e18ff */
[----:B------:R-:W-:Y:S01]  /*3940*/  UISETP.NE.AND UP3, UPT, UR23, URZ, UPT ;  /* 0x000000ff1700728c */ /* 0x000fe2000bf65270 */
[----:B---3--:R-:W-:Y:S10]  /*3950*/  @P2 BRA `(.L_x_68) ;  /* 0x00000000000c2947 */ /* 0x008ff40003800000 */
[----:B-1----:R-:W-:Y:S04]  /*3960*/  SHF.L.U32 R2, R8, 0x1f, RZ ;  /* 0x0000001f08027819 */ /* 0x002fe800000006ff */
[----:B------:R-:W1:Y:S02]  /*3970*/  SYNCS.PHASECHK.TRANS64.TRYWAIT P0, [UR5], R2 ;  /* 0x00000002ff0075a7 */ /* 0x000e640008001105 */
[----:B-1----:R-:W-:Y:S05]  /*3980*/  @!P0 BRA `(.L_x_69) ;  /* 0x00000054004c8947 */ /* 0x002fea0003800000 */
.L_x_68:
[----:B------:R-:W-:Y:S01]  /*3990*/  UISETP.NE.AND UP0, UPT, UR22, 0x1, UPT ;  /* 0x000000011600788c */ /* 0x000fe2000bf05270 */
[----:B------:R-:W-:Y:S01]  /*39a0*/  PLOP3.LUT P2, PT, PT, PT, PT, 0x80, 0x8 ;  /* 0x000000000008781c */ /* 0x000fe20003f4f070 */
[----:B------:R-:W-:Y:S02]  /*39b0*/  UIADD3 UR4, UPT, UPT, UR10, 0x1, URZ ;  /* 0x000000010a047890 */ /* 0x000fe4000fffe0ff */
[----:B------:R-:W-:Y:S02]  /*39c0*/  UIADD3 UR25, UPT, UPT, UR5, 0x40, URZ ;  /* 0x0000004005197890 */ /* 0x000fe4000fffe0ff */
[----:B------:R-:W-:Y:S01]  /*39d0*/  UISETP.NE.AND UP1, UPT, UR4, 0x8, UPT ;  /* 0x000000080400788c */ /* 0x000fe2000bf25270 */
[----:B------:R-:W-:Y:S01]  /*39e0*/  PLOP3.LUT P0, PT, PT, PT, UP0, 0x80, 0x8 ;  /* 0x000000000008781c */ /* 0x000fe20003f0f008 */
[----:B------:R-:W-:Y:S02]  /*39f0*/  UIADD3 UR22, UPT, UPT, UR22, -0x1, URZ ;  /* 0xffffffff16167890 */ /* 0x000fe4000fffe0ff */
[----:B------:R-:W-:Y:S02]  /*3a00*/  USEL UR6, URZ, 0x1, UP1 ;  /* 0x00000001ff067887 */ /* 0x000fe40008800000 */
[----:B------:R-:W-:Y:S01]  /*3a10*/  USEL UR24, UR4, URZ, UP1 ;  /* 0x000000ff04187287 */ /* 0x000fe20008800000 */
[----:B------:R-:W-:Y:S01]  /*3a20*/  UMOV UR7, 0x40004040 ;  /* 0x4000404000077882 */ /* 0x000fe20000000000 */
[----:B------:R-:W-:Y:S02]  /*3a30*/  UMOV UR5, 0x40004040 ;  /* 0x4000404000057882 */ /* 0x000fe40000000000 */
[----:B------:R-:W-:Y:S01]  /*3a40*/  @UP0 ULEA UR4, UR24, UR26, 0x3 ;  /* 0x0000001a18040291 */ /* 0x000fe2000f8e18ff */
[----:B------:R-:W-:Y:S01]  /*3a50*/  LOP3.LUT R8, R8, UR6, RZ, 0x3c, !PT ;  /* 0x0000000608087c12 */ /* 0x000fe2000f8e3cff */
[----:B------:R-:W-:Y:S01]  /*3a60*/  ULEA UR6, UR10, UR29, 0xa ;  /* 0x0000001d0a067291 */ /* 0x000fe2000f8e50ff */
[----:B------:R-:W-:Y:S02]  /*3a70*/  UMOV UR21, 0x40004040 ;  /* 0x4000404000157882 */ /* 0x000fe40000000000 */
[----:B-1----:R-:W-:Y:S01]  /*3a80*/  @P0 SHF.L.U32 R0, R8, 0x1f, RZ ;  /* 0x0000001f08000819 */ /* 0x002fe200000006ff */
[----:B------:R-:W-:Y:S02]  /*3a90*/  UIADD3 UR20, UPT, UPT, UR6, 0x2, URZ ;  /* 0x0000000206147890 */ /* 0x000fe4000fffe0ff */
[----:B------:R-:W-:Y:S01]  /*3aa0*/  UIADD3 UR16, UPT, UPT, UR6, 0x4, URZ ;  /* 0x0000000406107890 */ /* 0x000fe2000fffe0ff */
[----:B------:R2:W3:Y:S01]  /*3ab0*/  @P0 SYNCS.PHASECHK.TRANS64.TRYWAIT P2, [UR4], R0 ;  /* 0x00000000ff0005a7 */ /* 0x0004e20008041104 */
[----:B------:R-:W-:Y:S02]  /*3ac0*/  ULEA UR4, UR10, UR28, 0x9 ;  /* 0x0000001c0a047291 */ /* 0x000fe4000f8e48ff */
[----:B------:R-:W-:Y:S02]  /*3ad0*/  UIADD3 UR12, UPT, UPT, UR6, 0x6, URZ ;  /* 0x00000006060c7890 */ /* 0x000fe4000fffe0ff */
[----:B------:R-:W-:Y:S02]  /*3ae0*/  UIADD3 UR18, UPT, UPT, UR4, 0x2, URZ ;  /* 0x0000000204127890 */ /* 0x000fe4000fffe0ff */
[----:B------:R-:W-:Y:S02]  /*3af0*/  UIADD3 UR14, UPT, UPT, UR4, 0x4, URZ ;  /* 0x00000004040e7890 */ /* 0x000fe4000fffe0ff */
[----:B------:R-:W-:Y:S01]  /*3b00*/  UIADD3 UR8, UPT, UPT, UR4, 0x6, URZ ;  /* 0x0000000604087890 */ /* 0x000fe2000fffe0ff */
[----:B------:R2:W-:Y:S01]  /*3b10*/  UTCHMMA gdesc[UR4], gdesc[UR6], tmem[UR11], tmem[UR38], idesc[UR39], UP2 ;  /* 0x00ff2606040075ea */ /* 0x0005e2000900000b */
[----:B------:R-:W-:Y:S01]  /*3b20*/  UPLOP3.LUT UP2, UPT, UPT, UPT, UPT, 0x80, 0x8 ;  /* 0x000000000008789c */ /* 0x000fe20003f4f070 */
[----:B------:R-:W-:Y:S01]  /*3b30*/  UMOV UR19, 0x40004040 ;  /* 0x4000404000137882 */ /* 0x000fe20000000000 */
[----:B------:R-:W-:Y:S01]  /*3b40*/  UMOV UR17, 0x40004040 ;  /* 0x4000404000117882 */ /* 0x000fe20000000000 */
[----:B------:R2:W-:Y:S01]  /*3b50*/  UTCHMMA gdesc[UR18], gdesc[UR20], tmem[UR11], tmem[UR36], idesc[UR37], UPT ;  /* 0x00ff2414120075ea */ /* 0x0005e2000b80000b */
[----:B------:R-:W-:Y:S01]  /*3b60*/  UMOV UR15, 0x40004040 ;  /* 0x40004040000f7882 */ /* 0x000fe20000000000 */
[----:B------:R-:W-:Y:S01]  /*3b70*/  UMOV UR13, 0x40004040 ;  /* 0x40004040000d7882 */ /* 0x000fe20000000000 */
[----:B------:R-:W-:Y:S01]  /*3b80*/  UMOV UR9, 0x40004040 ;  /* 0x4000404000097882 */ /* 0x000fe20000000000 */
[----:B------:R2:W-:Y:S01]  /*3b90*/  UTCHMMA gdesc[UR14], gdesc[UR16], tmem[UR11], tmem[UR34], idesc[UR35], UPT ;  /* 0x00ff22100e0075ea */ /* 0x0005e2000b80000b */
[----:B------:R2:W-:Y:S01]  /*3ba0*/  UTCHMMA gdesc[UR8], gdesc[UR12], tmem[UR11], tmem[UR32], idesc[UR33], UPT ;  /* 0x00ff200c080075ea */ /* 0x0005e2000b80000b */
[----:B------:R2:W-:Y:S01]  /*3bb0*/  UTCBAR.MULTICAST [UR25], URZ, UR27 ;  /* 0x000000ff190073e9 */ /* 0x0005e2000800081b */
[----:B------:R-:W-:Y:S01]  /*3bc0*/  UMOV UR10, UR24 ;  /* 0x00000018000a7c82 */ /* 0x000fe20008000000 */
[----:B------:R-:W-:Y:S05]  /*3bd0*/  BRA.U UP3, `(.L_x_70) ;  /* 0xfffffffd03507547 */ /* 0x000fea000b83ffff */
.L_x_67:
[----:B--2---:R-:W-:Y:S01]  /*3be0*/  UIADD3 UR4, UPT, UPT, UR30, 0x1, URZ ;  /* 0x000000011e047890 */ /* 0x004fe2000fffe0ff */
[C---:B------:R-:W-:Y:S01]  /*3bf0*/  ISETP.NE.AND P0, PT, R10.reuse, 0x2, PT ;  /* 0x000000020a00780c */ /* 0x040fe20003f05270 */
[----:B------:R-:W-:Y:S02]  /*3c00*/  UIADD3 UR5, UPT, UPT, UR31, 0xf0, URZ ;  /* 0x000000f01f057890 */ /* 0x000fe4000fffe0ff */
[----:B------:R-:W-:Y:S01]  /*3c10*/  UISETP.NE.AND UP0, UPT, UR4, 0x4, UPT ;  /* 0x000000040400788c */ /* 0x000fe2000bf05270 */
[----:B-1----:R-:W-:Y:S02]  /*3c20*/  SEL R0, RZ, 0x1, P0 ;  /* 0x00000001ff007807 */ /* 0x002fe40000000000 */
[----:B------:R-:W-:Y:S01]  /*3c30*/  SEL R10, R10, RZ, P0 ;  /* 0x000000ff0a0a7207 */ /* 0x000fe20000000000 */
[----:B------:R-:W-:Y:S01]  /*3c40*/  USEL UR6, URZ, 0x1, UP0 ;  /* 0x00000001ff067887 */ /* 0x000fe20008000000 */
[----:B------:R-:W-:Y:S01]  /*3c50*/  LOP3.LUT R9, R9, R0, RZ, 0x3c, !PT ;  /* 0x0000000009097212 */ /* 0x000fe200078e3cff */
[----:B------:R-:W-:Y:S01]  /*3c60*/  USEL UR30, UR4, URZ, UP0 ;  /* 0x000000ff041e7287 */ /* 0x000fe20008000000 */
[----:B------:R1:W-:Y:S03]  /*3c70*/  UTCBAR [UR5], URZ ;  /* 0x000000ff050073e9 */ /* 0x0003e600080000ff */
[----:B------:R-:W-:Y:S01]  /*3c80*/  LOP3.LUT R11, R11, UR6, RZ, 0x3c, !PT ;  /* 0x000000060b0b7c12 */ /* 0x000fe2000f8e3cff */
[----:B------:R-:W-:Y:S07]  /*3c90*/  @P1 BRA `(.L_x_71) ;  /* 0xfffffff800881947 */ /* 0x000fee000383ffff */
[----:B------:R-:W2:Y:S01]  /*3ca0*/  S2UR UR8, SR_CgaCtaId ;  /* 0x00000000000879c3 */ /* 0x000ea20000008800 */
[----:B------:R-:W-:Y:S01]  /*3cb0*/  ELECT P0, URZ, PT ;  /* 0x0000000000ff782f */ /* 0x000fe20003800000 */
[----:B------:R-:W-:Y:S01]  /*3cc0*/  IMAD.MOV.U32 R0, RZ, RZ, 0x1 ;  /* 0x00000001ff007424 */ /* 0x000fe200078e00ff */
[----:B------:R-:W-:Y:S01]  /*3cd0*/  UIADD3 UR26, UPT, UPT, UR26, 0x110, URZ ;  /* 0x000001101a1a7890 */ /* 0x000fe2000fffe0ff */
[----:B------:R-:W-:Y:S01]  /*3ce0*/  SHF.L.U32 R2, R11, 0x1f, RZ ;  /* 0x0000001f0b027819 */ /* 0x000fe200000006ff */
[----:B------:R-:W-:-:S03]  /*3cf0*/  UMOV UR4, 0x40 ;  /* 0x0000004000047882 */ /* 0x000fc60000000000 */
[----:B------:R-:W-:Y:S01]  /*3d00*/  UVIRTCOUNT.DEALLOC.SMPOOL 0x80 ;  /* 0x000000800000784c */ /* 0x000fe20000000000 */
[----:B--2---:R-:W-:Y:S02]  /*3d10*/  ULEA UR8, UR8, UR4, 0x18 ;  /* 0x0000000408087291 */ /* 0x004fe4000f8ec0ff */
[----:B------:R-:W-:-:S07]  /*3d20*/  ULEA UR4, UR30, UR26, 0x3 ;  /* 0x0000001a1e047291 */ /* 0x000fce000f8e18ff */
[----:B------:R2:W-:Y:S02]  /*3d30*/  @P0 STS.U8 [UR8+0x1c], R0 ;  /* 0x00001c00ff000988 */ /* 0x0005e40008000008 */
[----:B------:R-:W4:Y:S02]  /*3d40*/  SYNCS.PHASECHK.TRANS64.TRYWAIT P0, [UR4], R2 ;  /* 0x00000002ff0075a7 */ /* 0x000f240008001104 */
[----:B--2-4-:R-:W-:Y:S05]  /*3d50*/  @!P0 BRA `(.L_x_72) ;  /* 0x0000005000708947 */ /* 0x014fea0003800000 */
.L_x_171:
[----:B------:R-:W-:-:S04]  /*3d60*/  UIADD3 UR4, UPT, UPT, UR30, 0x1, URZ ;  /* 0x000000011e047890 */ /* 0x000fc8000fffe0ff */
[----:B------:R-:W-:-:S04]  /*3d70*/  UISETP.NE.AND UP0, UPT, UR4, 0x4, UPT ;  /* 0x000000040400788c */ /* 0x000fc8000bf05270 */
[----:B------:R-:W-:Y:S02]  /*3d80*/  USEL UR6, URZ, 0x1, UP0 ;  /* 0x00000001ff067887 */ /* 0x000fe40008000000 */
[----:B------:R-:W-:-:S04]  /*3d90*/  USEL UR4, UR4, URZ, UP0 ;  /* 0x000000ff04047287 */ /* 0x000fc80008000000 */
[----:B-1----:R-:W-:Y:S01]  /*3da0*/  ULEA UR5, UR4, UR26, 0x3 ;  /* 0x0000001a04057291 */ /* 0x002fe2000f8e18ff */
[----:B--2---:R-:W-:-:S04]  /*3db0*/  LOP3.LUT R2, R11, UR6, RZ, 0x3c, !PT ;  /* 0x000000060b027c12 */ /* 0x004fc8000f8e3cff */
[----:B------:R-:W-:-:S04]  /*3dc0*/  SHF.L.U32 R3, R2, 0x1f, RZ ;  /* 0x0000001f02037819 */ /* 0x000fc800000006ff */
[----:B------:R-:W1:Y:S02]  /*3dd0*/  SYNCS.PHASECHK.TRANS64.TRYWAIT P0, [UR5], R3 ;  /* 0x00000003ff0075a7 */ /* 0x000e640008001105 */
[----:B-1----:R-:W-:Y:S05]  /*3de0*/  @!P0 BRA `(.L_x_73) ;  /* 0x0000005000648947 */ /* 0x002fea0003800000 */
.L_x_173:
        /* <DEDUP_REMOVED lines=9> */
.L_x_175:
[----:B------:R-:W-:-:S04]  /*3e80*/  UIADD3 UR4, UPT, UPT, UR4, 0x1, URZ ;  /* 0x0000000104047890 */ /* 0x000fc8000fffe0ff */
[----:B------:R-:W-:-:S04]  /*3e90*/  UISETP.NE.AND UP0, UPT, UR4, 0x4, UPT ;  /* 0x000000040400788c */ /* 0x000fc8000bf05270 */
[----:B------:R-:W-:Y:S02]  /*3ea0*/  USEL UR5, URZ, 0x1, UP0 ;  /* 0x00000001ff057887 */ /* 0x000fe40008000000 */
[----:B------:R-:W-:-:S04]  /*3eb0*/  USEL UR4, UR4, URZ, UP0 ;  /* 0x000000ff04047287 */ /* 0x000fc80008000000 */
[----:B------:R-:W-:Y:S01]  /*3ec0*/  ULEA UR4, UR4, UR26, 0x3 ;  /* 0x0000001a04047291 */ /* 0x000fe2000f8e18ff */
[----:B------:R-:W-:-:S04]  /*3ed0*/  LOP3.LUT R2, R2, UR5, RZ, 0x3c, !PT ;  /* 0x0000000502027c12 */ /* 0x000fc8000f8e3cff */
[----:B------:R-:W-:-:S04]  /*3ee0*/  SHF.L.U32 R2, R2, 0x1f, RZ ;  /* 0x0000001f02027819 */ /* 0x000fc800000006ff */
[----:B------:R-:W2:Y:S02]  /*3ef0*/  SYNCS.PHASECHK.TRANS64.TRYWAIT P0, [UR4], R2 ;  /* 0x00000002ff0075a7 */ /* 0x000ea40008001104 */
[----:B--2---:R-:W-:Y:S05]  /*3f00*/  @!P0 BRA `(.L_x_75) ;  /* 0x00000050004c8947 */ /* 0x004fea0003800000 */
.L_x_177:
[----:B------:R-:W-:Y:S01]  /*3f10*/  NOP ;  /* 0x0000000000007918 */ /* 0x000fe20000000000 */
[----:B-1----:R-:W1:Y:S01]  /*3f20*/  LDS R0, [UR8+0x14] ;  /* 0x00001408ff007984 */ /* 0x002e620008000800 */
[----:B------:R-:W-:Y:S01]  /*3f30*/  ULOP3.LUT UR4, UR42, 0xffff, URZ, 0xc0, !UPT ;  /* 0x0000ffff2a047892 */ /* 0x000fe2000f8ec0ff */
[----:B------:R-:W-:Y:S01]  /*3f40*/  UMOV UR5, 0xffff ;  /* 0x0000ffff00057882 */ /* 0x000fe20000000000 */
[----:B------:R-:W-:Y:S02]  /*3f50*/  UMOV UR6, 0x1 ;  /* 0x0000000100067882 */ /* 0x000fe40000000000 */
[----:B------:R-:W-:-:S04]  /*3f60*/  USHF.R.U32.HI UR4, URZ, 0x5, UR4 ;  /* 0x00000005ff047899 */ /* 0x000fc80008011604 */
[----:B------:R-:W-:Y:S02]  /*3f70*/  USHF.L.U32 UR5, UR5, UR4, URZ ;  /* 0x0000000405057299 */ /* 0x000fe400080006ff */
[----:B------:R-:W-:-:S04]  /*3f80*/  USHF.L.U32 UR4, UR6, UR4, URZ ;  /* 0x0000000406047299 */ /* 0x000fc800080006ff */
[----:B-1----:R-:W-:-:S04]  /*3f90*/  LOP3.LUT R0, R0, UR5, RZ, 0xc0, !PT ;  /* 0x0000000500007c12 */ /* 0x002fc8000f8ec0ff */
[----:B------:R-:W-:-:S13]  /*3fa0*/  ISETP.NE.AND P0, PT, R0, UR5, PT ;  /* 0x0000000500007c0c */ /* 0x000fda000bf05270 */
[----:B------:R-:W-:Y:S05]  /*3fb0*/  @P0 BRA `(.L_x_76) ;  /* 0x0000000000580947 */ /* 0x000fea0003800000 */
[----:B------:R-:W1:Y:S02]  /*3fc0*/  LDS R0, [UR8+0x18] ;  /* 0x00001808ff007984 */ /* 0x000e640008000800 */
[----:B-1----:R-:W-:-:S04]  /*3fd0*/  LOP3.LUT R0, R0, UR4, RZ, 0xc0, !PT ;  /* 0x0000000400007c12 */ /* 0x002fc8000f8ec0ff */
[----:B------:R-:W-:-:S13]  /*3fe0*/  ISETP.NE.AND P0, PT, R0, UR4, PT ;  /* 0x0000000400007c0c */ /* 0x000fda000bf05270 */
[----:B------:R-:W-:Y:S05]  /*3ff0*/  @P0 BRA `(.L_x_77) ;  /* 0x00000000003c0947 */ /* 0x000fea0003800000 */
[----:B------:R-:W1:Y:S01]  /*4000*/  S2R R2, SR_LANEID ;  /* 0x0000000000027919 */ /* 0x000e620000000000 */
[----:B------:R-:W-:-:S06]  /*4010*/  ULOP3.LUT UR5, URZ, UR5, URZ, 0x33, !UPT ;  /* 0x00000005ff057292 */ /* 0x000fcc000f8e33ff */
[----:B------:R-:W-:-:S04]  /*4020*/  IMAD.U32 R0, RZ, RZ, UR5 ;  /* 0x00000005ff007e24 */ /* 0x000fc8000f8e00ff */
[----:B------:R2:W4:Y:S02]  /*4030*/  REDUX UR7, R0 ;  /* 0x00000000000773c4 */ /* 0x0005240000000000 */
[----:B------:R1:W-:Y:S01]  /*4040*/  UTCATOMSWS.AND URZ, UR5 ;  /* 0x0000000500ff79e3 */ /* 0x0003e20008000000 */
[----:B--2---:R-:W-:Y:S01]  /*4050*/  LOP3.LUT R0, RZ, UR4, RZ, 0x33, !PT ;  /* 0x00000004ff007c12 */ /* 0x004fe2000f8e33ff */
[----:B------:R-:W-:Y:S02]  /*4060*/  VOTEU.ANY UR4, UPT, PT ;  /* 0x0000000000047886 */ /* 0x000fe400038e0100 */
[----:B------:R-:W-:Y:S02]  /*4070*/  UFLO.U32 UR4, UR4 ;  /* 0x00000004000472bd */ /* 0x000fe400080e0000 */
[----:B------:R-:W2:Y:S04]  /*4080*/  REDUX UR6, R0 ;  /* 0x00000000000673c4 */ /* 0x000ea80000000000 */
[----:B-1----:R-:W-:-:S02]  /*4090*/  ISETP.EQ.U32.AND P0, PT, R2, UR4, PT ;  /* 0x0000000402007c0c */ /* 0x002fc4000bf02070 */
[----:B----4-:R-:W-:-:S11]  /*40a0*/  MOV R2, UR7 ;  /* 0x0000000700027c02 */ /* 0x010fd60008000f00 */
[----:B------:R1:W-:Y:S01]  /*40b0*/  @P0 ATOMS.AND RZ, [UR8+0x14], R2 ;  /* 0x00001402ffff098c */ /* 0x0003e2000a800008 */
[----:B--2---:R-:W-:-:S05]  /*40c0*/  IMAD.U32 R0, RZ, RZ, UR6 ;  /* 0x00000006ff007e24 */ /* 0x004fca000f8e00ff */
[----:B------:R1:W-:Y:S01]  /*40d0*/  @P0 ATOMS.AND RZ, [UR8+0x18], R0 ;  /* 0x00001800ffff098c */ /* 0x0003e2000a800008 */
[----:B------:R-:W-:Y:S05]  /*40e0*/  BRA `(.L_x_78) ;  /* 0x0000000000147947 */ /* 0x000fea0003800000 */
.L_x_77:
[----:B------:R-:W-:Y:S02]  /*40f0*/  MOV R2, 0x4110 ;  /* 0x0000411000027802 */ /* 0x000fe40000000f00 */
[----:B---3-5:R-:W-:Y:S05]  /*4100*/  CALL.REL.NOINC `($__internal_0_$__cuda_sm10x_tcgen05_guardrail_trap_col_being_dealloced_not_returned_by_alloc) ;  /* 0x0000005400347944 */ /* 0x028fea0003c00000 */
[----:B------:R-:W-:Y:S05]  /*4110*/  BRA `(.L_x_78) ;  /* 0x0000000000087947 */ /* 0x000fea0003800000 */
.L_x_76:
[----:B------:R-:W-:Y:S02]  /*4120*/  MOV R2, 0x4140 ;  /* 0x0000414000027802 */ /* 0x000fe40000000f00 */
[----:B---3-5:R-:W-:Y:S05]  /*4130*/  CALL.REL.NOINC `($__internal_2_$__cuda_sm10x_tcgen05_guardrail_trap_unallocated_columns_being_dealloced) ;  /* 0x0000005400407944 */ /* 0x028fea0003c00000 */
.L_x_78:
[----:B------:R-:W-:Y:S01]  /*4140*/  NOP ;  /* 0x0000000000007918 */ /* 0x000fe20000000000 */
[----:B------:R-:W-:Y:S05]  /*4150*/  EXIT ;  /* 0x000000000000794d */ /* 0x000fea0003800000 */
.L_x_60:
[----:B------:R-:W-:-:S09]  /*4160*/  UISETP.NE.OR UP0, UPT, UR17, 0x3, !UP3 ;  /* 0x000000031100788c */ /* 0x000fd2000df05670 */
[----:B------:R-:W-:Y:S05]  /*4170*/  BRA.U UP0, `(.L_x_79) ;  /* 0x00000011005c7547 */ /* 0x000fea000b800000 */
[----:B------:R-:W1:Y:S01]  /*4180*/  S2UR UR10, SR_CgaCtaId ;  /* 0x00000000000a79c3 */ /* 0x000e620000008800 */
[----:B------:R-:W2:Y:S01]  /*4190*/  LDCU UR31, c[0x0][0x370] ;  /* 0x00006e00ff1f77ac */ /* 0x000ea20008000800 */
[----:B------:R-:W-:Y:S02]  /*41a0*/  HFMA2 R13, -RZ, RZ, 0, 0 ;  /* 0x00000000ff0d7431 */ /* 0x000fe400000001ff */
[----:B------:R-:W-:Y:S01]  /*41b0*/  IMAD.MOV.U32 R15, RZ, RZ, 0x1 ;  /* 0x00000001ff0f7424 */ /* 0x000fe200078e00ff */
[----:B------:R-:W-:Y:S01]  /*41c0*/  MOV R7, 0x1000 ;  /* 0x0000100000077802 */ /* 0x000fe20000000f00 */
[----:B------:R-:W2:Y:S01]  /*41d0*/  LDCU.128 UR44, c[0x0][0xb10] ;  /* 0x00016200ff2c77ac */ /* 0x000ea20008000c00 */
[----:B------:R-:W-:Y:S01]  /*41e0*/  IMAD.MOV.U32 R14, RZ, RZ, RZ ;  /* 0x000000ffff0e7224 */ /* 0x000fe200078e00ff */
[----:B------:R-:W3:Y:S01]  /*41f0*/  LDC.64 R16, c[0x0][0x348] ;  /* 0x0000d200ff107b82 */ /* 0x000ee20000000a00 */
[----:B------:R-:W4:Y:S01]  /*4200*/  LDCU UR30, c[0x0][0x374] ;  /* 0x00006e80ff1e77ac */ /* 0x000f220008000800 */
[----:B------:R-:W1:Y:S06]  /*4210*/  LDCU UR15, c[0x0][0xb0c] ;  /* 0x00016180ff0f77ac */ /* 0x000e6c0008000800 */
[----:B------:R-:W3:Y:S01]  /*4220*/  LDC.64 R2, c[0x0][0x888] ;  /* 0x00022200ff027b82 */ /* 0x000ee20000000a00 */
[----:B------:R-:W3:Y:S01]  /*4230*/  LDCU UR49, c[0x0][0xb20] ;  /* 0x00016400ff3177ac */ /* 0x000ee20008000800 */
[----:B------:R-:W3:Y:S06]  /*4240*/  LDCU UR4, c[0x0][0xb30] ;  /* 0x00016600ff0477ac */ /* 0x000eec0008000800 */
[----:B------:R-:W3:Y:S01]  /*4250*/  LDC.64 R4, c[0x0][0x890] ;  /* 0x00022400ff047b82 */ /* 0x000ee20000000a00 */
[----:B------:R-:W-:Y:S01]  /*4260*/  UMOV UR21, 0x400 ;  /* 0x0000040000157882 */ /* 0x000fe20000000000 */
[----:B--2---:R-:W-:-:S02]  /*4270*/  UIMAD.WIDE.U32 UR6, UR31, UR44, URZ ;  /* 0x0000002c1f0672a5 */ /* 0x004fc4000f8e00ff */
[----:B----4-:R-:W-:Y:S02]  /*4280*/  UIMAD.WIDE.U32 UR8, UR30, UR47, URZ ;  /* 0x0000002f1e0872a5 */ /* 0x010fe4000f8e00ff */
[----:B-1----:R-:W-:Y:S02]  /*4290*/  ULEA UR21, UR10, UR21, 0x18 ;  /* 0x000000150a157291 */ /* 0x002fe4000f8ec0ff */
[----:B------:R-:W-:Y:S02]  /*42a0*/  UPLOP3.LUT UP3, UPT, UPT, UPT, UPT, 0x40, 0x4 ;  /* 0x000000000004789c */ /* 0x000fe40003f6e870 */
[----:B------:R-:W-:Y:S02]  /*42b0*/  UIADD3 UR37, UPT, UPT, UR21, 0x98, URZ ;  /* 0x0000009815257890 */ /* 0x000fe4000fffe0ff */
[----:B------:R-:W-:Y:S02]  /*42c0*/  UIADD3 UR33, UPT, UPT, UR21, 0x80, URZ ;  /* 0x0000008015217890 */ /* 0x000fe4000fffe0ff */
[----:B------:R-:W-:-:S02]  /*42d0*/  UIADD3 UR25, UPT, UPT, UR21, 0x88, URZ ;  /* 0x0000008815197890 */ /* 0x000fc4000fffe0ff */
[----:B------:R-:W-:Y:S01]  /*42e0*/  UIADD3 UR17, UPT, UPT, UR21, 0x90, URZ ;  /* 0x0000009015117890 */ /* 0x000fe2000fffe0ff */
[----:B------:R-:W-:Y:S01]  /*42f0*/  UMOV UR6, UR7 ;  /* 0x0000000700067c82 */ /* 0x000fe20008000000 */
[----:B------:R-:W-:Y:S01]  /*4300*/  UMOV UR41, UR9 ;  /* 0x0000000900297c82 */ /* 0x000fe20008000000 */
[----:B------:R-:W-:Y:S02]  /*4310*/  UISETP.GE.AND UP0, UPT, UR42, 0x1, UPT ;  /* 0x000000012a00788c */ /* 0x000fe4000bf06270 */
[----:B------:R-:W-:Y:S01]  /*4320*/  UISETP.NE.AND UP4, UPT, UR42, 0x1, UPT ;  /* 0x000000012a00788c */ /* 0x000fe2000bf85270 */
[----:B------:R-:W1:Y:S01]  /*4330*/  LDCU.64 UR22, c[0x0][0xb28] ;  /* 0x00016500ff1677ac */ /* 0x000e620008000a00 */
[----:B------:R-:W-:Y:S02]  /*4340*/  UISETP.NE.AND UP6, UPT, UR15, 0x1, UPT ;  /* 0x000000010f00788c */ /* 0x000fe4000bfc5270 */
[----:B------:R-:W-:Y:S02]  /*4350*/  UISETP.NE.AND UP5, UPT, UR46, 0x1, UPT ;  /* 0x000000012e00788c */ /* 0x000fe4000bfa5270 */
[----:B------:R-:W-:-:S02]  /*4360*/  UPRMT UR37, UR10, 0x654, UR37 ;  /* 0x000006540a257896 */ /* 0x000fc40008000025 */
[----:B------:R-:W-:Y:S02]  /*4370*/  USHF.R.U32.HI UR43, URZ, UR45, UR6 ;  /* 0x0000002dff2b7299 */ /* 0x000fe40008011606 */
[----:B------:R-:W-:Y:S02]  /*4380*/  UPRMT UR40, UR10, 0x654, UR33 ;  /* 0x000006540a287896 */ /* 0x000fe40008000021 */
[----:B------:R-:W-:Y:S02]  /*4390*/  UPRMT UR39, UR10, 0x654, UR25 ;  /* 0x000006540a277896 */ /* 0x000fe40008000019 */
[----:B------:R-:W-:Y:S02]  /*43a0*/  UPRMT UR38, UR10, 0x654, UR17 ;  /* 0x000006540a267896 */ /* 0x000fe40008000011 */
[----:B---3--:R-:W-:Y:S02]  /*43b0*/  USHF.R.U32.HI UR41, URZ, UR49, UR41 ;  /* 0x00000031ff297299 */ /* 0x008fe40008011629 */
[----:B------:R-:W-:-:S11]  /*43c0*/  UISETP.NE.AND UP2, UPT, UR4, 0x1, UPT ;  /* 0x000000010400788c */ /* 0x000fd6000bf45270 */
.L_x_90:
[C---:B------:R-:W-:Y:S02]  /*43d0*/  LEA R12, R14.reuse, UR21, 0x3 ;  /* 0x000000150e0c7c11 */ /* 0x040fe4000f8e18ff */
[----:B------:R-:W-:Y:S02]  /*43e0*/  SHF.L.U32 R0, R13, 0x1f, RZ ;  /* 0x0000001f0d007819 */ /* 0x000fe400000006ff */
[----:B------:R-:W-:Y:S02]  /*43f0*/  LEA R8, R14, UR21, 0x4 ;  /* 0x000000150e087c11 */ /* 0x000fe4000f8e20ff */
[----:B--2---:R-:W2:Y:S02]  /*4400*/  SYNCS.PHASECHK.TRANS64.TRYWAIT P0, [R12+URZ+0xd0], R0 ;  /* 0x0000d0000c0075a7 */ /* 0x004ea400080011ff */
[----:B--2---:R-:W-:Y:S05]  /*4410*/  @!P0 BRA `(.L_x_80) ;  /* 0x0000004c00208947 */ /* 0x004fea0003800000 */
.L_x_178:
[----:B------:R-:W3:Y:S01]  /*4420*/  LDS.128 R8, [R8+0x160] ;  /* 0x0001600008087984 */ /* 0x000ee20000000c00 */
[----:B------:R-:W-:Y:S01]  /*4430*/  UISETP.GE.AND UP0, UPT, UR42, 0x1, UPT ;  /* 0x000000012a00788c */ /* 0x000fe2000bf06270 */
[----:B------:R-:W-:Y:S01]  /*4440*/  @!PT LDS RZ, [RZ] ;  /* 0x00000000fffff984 */ /* 0x000fe20000000800 */
[----:B------:R-:W-:Y:S01]  /*4450*/  @!PT LDS RZ, [RZ] ;  /* 0x00000000fffff984 */ /* 0x000fe20000000800 */
[----:B------:R-:W-:Y:S01]  /*4460*/  @!PT LDS RZ, [RZ] ;  /* 0x00000000fffff984 */ /* 0x000fe20000000800 */
[----:B------:R-:W-:Y:S01]  /*4470*/  @!PT LDS RZ, [RZ] ;  /* 0x00000000fffff984 */ /* 0x000fe20000000800 */
[----:B------:R4:W-:Y:S06]  /*4480*/  MEMBAR.ALL.CTA ;  /* 0x0000000000007992 */ /* 0x0009ec0000008000 */
[----:B----4-:R-:W4:Y:S01]  /*4490*/  FENCE.VIEW.ASYNC.S ;  /* 0x00000000000073c6 */ /* 0x010f220000000000 */
[----:B---3--:R-:W-:Y:S11]  /*44a0*/  LOP3.LUT P0, RZ, R10, 0x1, RZ, 0xc0, !PT ;  /* 0x000000010aff7812 */ /* 0x008ff6000780c0ff */
[----:B------:R-:W-:Y:S02]  /*44b0*/  @!UPT UIADD3 URZ, UPT, UPT, URZ, URZ, URZ ;  /* 0x000000fffffff290 */ /* 0x000fe4000fffe0ff */
[----:B----4-:R-:W-:Y:S01]  /*44c0*/  VOTEU.ANY UP1, P0 ;  /* 0x0000000000ff7886 */ /* 0x010fe20000020100 */
[----:B------:R-:W-:Y:S11]  /*44d0*/  PLOP3.LUT P0, PT, PT, PT, UP1, 0x80, 0x8 ;  /* 0x000000000008781c */ /* 0x000ff60003f0f018 */
[----:B------:R-:W-:Y:S02]  /*44e0*/  @!UPT UIADD3 URZ, UPT, UPT, URZ, URZ, URZ ;  /* 0x000000fffffff290 */ /* 0x000fe4000fffe0ff */
[----:B--2---:R-:W-:Y:S02]  /*44f0*/  @P0 SHF.R.U32.HI R0, RZ, 0x10, R9 ;  /* 0x00000010ff000819 */ /* 0x004fe40000011609 */
[----:B------:R-:W-:Y:S02]  /*4500*/  @P0 MOV R6, R8 ;  /* 0x0000000800060202 */ /* 0x000fe40000000f00 */
[----:B------:R-:W-:Y:S01]  /*4510*/  @P0 R2UR UR4, R0 ;  /* 0x00000000000402ca */ /* 0x000fe200000e0000 */
[----:B------:R-:W-:Y:S01]  /*4520*/  VIADD R0, R12, 0xe0 ;  /* 0x000000e00c007836 */ /* 0x000fe20000000000 */
[----:B------:R-:W-:Y:S02]  /*4530*/  @P0 LOP3.LUT R8, R9, 0xffff, RZ, 0xc0, !PT ;  /* 0x0000ffff09080812 */ /* 0x000fe400078ec0ff */
[----:B------:R-:W-:Y:S02]  /*4540*/  @P0 R2UR UR6, R6 ;  /* 0x00000000060602ca */ /* 0x000fe400000e0000 */
[----:B------:R-:W-:Y:S02]  /*4550*/  PRMT R0, RZ, 0x654, R0 ;  /* 0x00000654ff007816 */ /* 0x000fe40000000000 */
[----:B------:R-:W-:Y:S02]  /*4560*/  @P0 R2UR UR5, R8 ;  /* 0x00000000080502ca */ /* 0x000fe400000e0000 */
[----:B------:R2:W-:Y:S03]  /*4570*/  SYNCS.ARRIVE.TRANS64.RED.A1T0 RZ, [R0+URZ], RZ ;  /* 0x000000ff00ff79a7 */ /* 0x0005e600081004ff */
[----:B------:R-:W-:Y:S04]  /*4580*/  @UP1 UMOV UR29, UR4 ;  /* 0x00000004001d1c82 */ /* 0x000fe80008000000 */
[----:B------:R-:W-:Y:S04]  /*4590*/  @UP1 UMOV UR14, UR6 ;  /* 0x00000006000e1c82 */ /* 0x000fe80008000000 */
[----:B------:R-:W-:Y:S01]  /*45a0*/  @UP1 UMOV UR13, UR5 ;  /* 0x00000005000d1c82 */ /* 0x000fe20008000000 */
[----:B------:R-:W-:Y:S05]  /*45b0*/  BRA.U !UP0, `(.L_x_81) ;  /* 0x0000000108a47547 */ /* 0x000fea000b800000 */
[----:B------:R-:W-:Y:S02]  /*45c0*/  UIMAD.WIDE.U32 UR18, UR13, UR47, URZ ;  /* 0x0000002f0d1272a5 */ /* 0x000fe4000f8e00ff */
[----:B------:R-:W-:Y:S02]  /*45d0*/  UIMAD.WIDE.U32 UR26, UR14, UR44, URZ ;  /* 0x0000002c0e1a72a5 */ /* 0x000fe4000f8e00ff */
[----:B------:R-:W-:Y:S02]  /*45e0*/  USEL UR4, UR30, UR41, !UP5 ;  /* 0x000000291e047287 */ /* 0x000fe4000e800000 */
[----:B------:R-:W-:Y:S02]  /*45f0*/  USEL UR7, UR31, UR43, !UP6 ;  /* 0x0000002b1f077287 */ /* 0x000fe4000f000000 */
[----:B-1----:R-:W-:Y:S02]  /*4600*/  UIMAD.WIDE.U32 UR8, UR4, UR22, URZ ;  /* 0x00000016040872a5 */ /* 0x002fe4000f8e00ff */
[----:B------:R-:W-:Y:S01]  /*4610*/  UIMAD.WIDE.U32 UR10, UR7, UR22, URZ ;  /* 0x00000016070a72a5 */ /* 0x000fe2000f8e00ff */
[----:B------:R-:W-:Y:S02]  /*4620*/  UMOV UR5, UR19 ;  /* 0x0000001300057c82 */ /* 0x000fe40008000000 */
[----:B------:R-:W-:Y:S03]  /*4630*/  USHF.R.U32.HI UR6, URZ, UR49, UR5 ;  /* 0x00000031ff067299 */ /* 0x000fe60008011605 */
[----:B------:R-:W-:Y:S01]  /*4640*/  UMOV UR5, UR27 ;  /* 0x0000001b00057c82 */ /* 0x000fe20008000000 */
[----:B------:R-:W-:Y:S02]  /*4650*/  USEL UR6, UR13, UR6, !UP5 ;  /* 0x000000060d067287 */ /* 0x000fe4000e800000 */
[----:B------:R-:W-:Y:S03]  /*4660*/  USHF.R.U32.HI UR12, URZ, UR45, UR5 ;  /* 0x0000002dff0c7299 */ /* 0x000fe60008011605 */
[----:B------:R-:W-:Y:S02]  /*4670*/  UMOV UR5, UR9 ;  /* 0x0000000900057c82 */ /* 0x000fe40008000000 */
[----:B------:R-:W-:Y:S03]  /*4680*/  @UP4 USHF.R.U32.HI UR4, URZ, UR23, UR5 ;  /* 0x00000017ff044299 */ /* 0x000fe60008011605 */
[----:B------:R-:W-:Y:S01]  /*4690*/  UMOV UR5, UR11 ;  /* 0x0000000b00057c82 */ /* 0x000fe20008000000 */
[----:B------:R-:W-:Y:S02]  /*46a0*/  UIMAD UR4, UR42, UR4, URZ ;  /* 0x000000042a0472a4 */ /* 0x000fe4000f8e02ff */
[----:B------:R-:W-:Y:S02]  /*46b0*/  @UP4 USHF.R.U32.HI UR7, URZ, UR23, UR5 ;  /* 0x00000017ff074299 */ /* 0x000fe40008011605 */
[----:B------:R-:W-:Y:S02]  /*46c0*/  UIMAD.WIDE.U32 UR10, UR6, UR22, URZ ;  /* 0x00000016060a72a5 */ /* 0x000fe4000f8e00ff */
[----:B------:R-:W-:Y:S02]  /*46d0*/  USEL UR5, UR14, UR12, !UP6 ;  /* 0x0000000c0e057287 */ /* 0x000fe4000f000000 */
[----:B------:R-:W-:Y:S02]  /*46e0*/  UIMAD UR8, UR42, UR7, URZ ;  /* 0x000000072a0872a4 */ /* 0x000fe4000f8e02ff */
[----:B------:R-:W-:Y:S03]  /*46f0*/  UISETP.GE.AND UP0, UPT, UR6, UR4, UPT ;  /* 0x000000040600728c */ /* 0x000fe6000bf06270 */
[----:B------:R-:W-:Y:S01]  /*4700*/  UMOV UR4, UR11 ;  /* 0x0000000b00047c82 */ /* 0x000fe20008000000 */
[----:B------:R-:W-:Y:S02]  /*4710*/  UISETP.GE.OR UP0, UPT, UR5, UR8, UP0 ;  /* 0x000000080500728c */ /* 0x000fe40008706670 */
[----:B------:R-:W-:Y:S02]  /*4720*/  USHF.R.U32.HI UR4, URZ, UR23, UR4 ;  /* 0x00000017ff047299 */ /* 0x000fe40008011604 */
[----:B------:R-:W-:Y:S02]  /*4730*/  UIMAD.WIDE.U32 UR8, UR5, UR22, URZ ;  /* 0x00000016050872a5 */ /* 0x000fe4000f8e00ff */
[----:B------:R-:W-:Y:S04]  /*4740*/  USEL UR10, UR6, UR4, !UP4 ;  /* 0x00000004060a7287 */ /* 0x000fe8000e000000 */
[----:B------:R-:W-:Y:S01]  /*4750*/  UIADD3 UR11, UPT, UPT, -UR10, URZ, URZ ;  /* 0x000000ff0a0b7290 */ /* 0x000fe2000fffe1ff */
[----:B------:R-:W-:Y:S02]  /*4760*/  @!UP0 UMOV UR4, UR9 ;  /* 0x0000000900048c82 */ /* 0x000fe40008000000 */
[----:B------:R-:W-:Y:S02]  /*4770*/  @!UP0 USHF.R.U32.HI UR4, URZ, UR23, UR4 ;  /* 0x00000017ff048299 */ /* 0x000fe40008011604 */
[----:B------:R-:W-:Y:S02]  /*4780*/  UIMAD UR8, UR42, UR11, UR6 ;  /* 0x0000000b2a0872a4 */ /* 0x000fe4000f8e0206 */
[----:B------:R-:W-:Y:S04]  /*4790*/  @!UP0 USEL UR4, UR5, UR4, !UP4 ;  /* 0x0000000405048287 */ /* 0x000fe8000e000000 */
[----:B------:R-:W-:Y:S02]  /*47a0*/  @!UP0 UIMAD UR8, UR7, UR8, UR4 ;  /* 0x00000008070882a4 */ /* 0x000fe4000f8e0204 */
[----:B------:R-:W-:Y:S02]  /*47b0*/  @!UP0 UIADD3 UR9, UPT, UPT, UR10, -UR4, URZ ;  /* 0x800000040a098290 */ /* 0x000fe4000fffe0ff */
[----:B------:R-:W-:Y:S02]  /*47c0*/  UIADD3 UR4, UPT, UPT, -UR5, URZ, URZ ;  /* 0x000000ff05047290 */ /* 0x000fe4000fffe1ff */
[----:B------:R-:W-:Y:S02]  /*47d0*/  UIADD3 UR7, UPT, UPT, -UR6, URZ, URZ ;  /* 0x000000ff06077290 */ /* 0x000fe4000fffe1ff */
[----:B------:R-:W-:Y:S02]  /*47e0*/  @!UP0 UIMAD UR6, UR9, UR42, UR5 ;  /* 0x0000002a090682a4 */ /* 0x000fe4000f8e0205 */
[----:B------:R-:W-:Y:S02]  /*47f0*/  UIMAD UR14, UR15, UR4, UR14 ;  /* 0x000000040f0e72a4 */ /* 0x000fe4000f8e020e */
[----:B------:R-:W-:Y:S01]  /*4800*/  UIMAD UR13, UR46, UR7, UR13 ;  /* 0x000000072e0d72a4 */ /* 0x000fe2000f8e020d */
[----:B------:R-:W-:Y:S02]  /*4810*/  @!UP0 UMOV UR5, UR8 ;  /* 0x0000000800058c82 */ /* 0x000fe40008000000 */
[----:B------:R-:W-:Y:S02]  /*4820*/  UIMAD UR14, UR5, UR15, UR14 ;  /* 0x0000000f050e72a4 */ /* 0x000fe4000f8e020e */
[----:B------:R-:W-:Y:S11]  /*4830*/  UIMAD UR13, UR6, UR46, UR13 ;  /* 0x0000002e060d72a4 */ /* 0x000ff6000f8e020d */
[----:B------:R-:W-:Y:S01]  /*4840*/  @!UPT UIADD3 URZ, UPT, UPT, URZ, URZ, URZ ;  /* 0x000000fffffff290 */ /* 0x000fe2000fffe0ff */
.L_x_81:
[----:B------:R-:W3:Y:S01]  /*4850*/  @!UP2 LDCU.128 UR8, c[0x0][0xb10] ;  /* 0x00016200ff08a7ac */ /* 0x000ee20008000c00 */
[C---:B------:R-:W-:Y:S02]  /*4860*/  ISETP.NE.U32.AND P1, PT, R4.reuse, RZ, PT ;  /* 0x000000ff0400720c */ /* 0x040fe40003f25070 */
[----:B------:R-:W-:Y:S02]  /*4870*/  ISETP.NE.U32.AND P0, PT, R4, RZ, PT ;  /* 0x000000ff0400720c */ /* 0x000fe40003f05070 */
[C---:B------:R-:W-:Y:S02]  /*4880*/  ISETP.NE.AND.EX P1, PT, R5.reuse, RZ, PT, P1 ;  /* 0x000000ff0500720c */ /* 0x040fe40003f25310 */
[----:B------:R-:W-:Y:S01]  /*4890*/  ISETP.NE.AND.EX P0, PT, R5, RZ, PT, P0 ;  /* 0x000000ff0500720c */ /* 0x000fe20003f05300 */
[----:B------:R-:W4:Y:S01]  /*48a0*/  @!UP2 LDCU UR5, c[0x0][0xb0c] ;  /* 0x00016180ff05a7ac */ /* 0x000f220008000800 */
[----:B------:R-:W-:Y:S01]  /*48b0*/  SHF.L.U32 R9, R15, 0x1f, RZ ;  /* 0x0000001f0f097819 */ /* 0x000fe200000006ff */
[----:B------:R-:W-:Y:S02]  /*48c0*/  USHF.L.U32 UR35, UR16, 0x6, URZ ;  /* 0x0000000610237899 */ /* 0x000fe400080006ff */
[----:B------:R-:W-:Y:S02]  /*48d0*/  USHF.L.U32 UR34, UR20, 0x7, URZ ;  /* 0x0000000714227899 */ /* 0x000fe400080006ff */
[----:B---3--:R-:W-:Y:S07]  /*48e0*/  UIMAD.WIDE.U32 UR6, UR14, UR8, URZ ;  /* 0x000000080e0672a5 */ /* 0x008fee000f8e00ff */
[----:B------:R-:W-:Y:S01]  /*48f0*/  @!UP2 UMOV UR4, UR7 ;  /* 0x000000070004ac82 */ /* 0x000fe20008000000 */
[----:B----4-:R-:W-:Y:S02]  /*4900*/  @!UP2 UISETP.NE.AND UP0, UPT, UR5, 0x1, UPT ;  /* 0x000000010500a88c */ /* 0x010fe4000bf05270 */
[----:B------:R-:W-:Y:S02]  /*4910*/  @!UP2 USHF.R.U32.HI UR4, URZ, UR9, UR4 ;  /* 0x00000009ff04a299 */ /* 0x000fe40008011604 */
[----:B------:R-:W-:Y:S02]  /*4920*/  UIMAD.WIDE.U32 UR6, UR13, UR11, URZ ;  /* 0x0000000b0d0672a5 */ /* 0x000fe4000f8e00ff */
[----:B------:R-:W-:Y:S02]  /*4930*/  @!UP2 USEL UR8, UR14, UR4, !UP0 ;  /* 0x000000040e08a287 */ /* 0x000fe4000c000000 */
[----:B------:R-:W-:Y:S03]  /*4940*/  @!UP2 UISETP.NE.AND UP0, UPT, UR10, 0x1, UPT ;  /* 0x000000010a00a88c */ /* 0x000fe6000bf05270 */
[----:B------:R-:W-:Y:S02]  /*4950*/  @!UP2 UMOV UR6, UR7 ;  /* 0x000000070006ac82 */ /* 0x000fe40008000000 */
[----:B------:R-:W3:Y:S02]  /*4960*/  @!UP2 LDCU UR4, c[0x0][0xb20] ;  /* 0x00016400ff04a7ac */ /* 0x000ee40008000800 */
[----:B---3--:R-:W-:Y:S04]  /*4970*/  @!UP2 USHF.R.U32.HI UR6, URZ, UR4, UR6 ;  /* 0x00000004ff06a299 */ /* 0x008fe80008011606 */
[----:B------:R-:W-:Y:S04]  /*4980*/  @!UP2 USEL UR6, UR13, UR6, !UP0 ;  /* 0x000000060d06a287 */ /* 0x000fe8000c000000 */
[----:B------:R-:W-:Y:S02]  /*4990*/  @!UP2 UIADD3 UR4, UPT, UPT, -UR8, UR6, URZ ;  /* 0x000000060804a290 */ /* 0x000fe4000fffe1ff */
[----:B------:R-:W-:Y:S02]  /*49a0*/  @!UP2 UIADD3 UR6, UPT, UPT, UR8, -UR6, URZ ;  /* 0x800000060806a290 */ /* 0x000fe4000fffe0ff */
[----:B------:R-:W-:Y:S02]  /*49b0*/  @!UP2 UIMAD UR14, UR4, UR5, UR14 ;  /* 0x00000005040ea2a4 */ /* 0x000fe4000f8e020e */
[----:B------:R-:W-:Y:S01]  /*49c0*/  @!UP2 UIMAD UR13, UR6, UR10, UR13 ;  /* 0x0000000a060da2a4 */ /* 0x000fe2000f8e020d */
[----:B------:R-:W-:Y:S11]  /*49d0*/  BRA.U UP3, `(.L_x_82) ;  /* 0x0000000103107547 */ /* 0x000ff6000b800000 */
[----:B------:R-:W-:Y:S04]  /*49e0*/  MOV R6, UR48 ;  /* 0x0000003000067c02 */ /* 0x000fe80008000f00 */
[----:B------:R-:W-:Y:S04]  /*49f0*/  SHF.L.U32 R6, R6, 0x1f, RZ ;  /* 0x0000001f06067819 */ /* 0x000fe800000006ff */
[----:B------:R-:W3:Y:S02]  /*4a00*/  SYNCS.PHASECHK.TRANS64.TRYWAIT P2, [UR21+0xc8], R6 ;  /* 0x0000c806ff0075a7 */ /* 0x000ee40008041115 */
[----:B---3--:R-:W-:Y:S05]  /*4a10*/  @!P2 BRA `(.L_x_83) ;  /* 0x0000004400b4a947 */ /* 0x008fea0003800000 */
.L_x_82:
[----:B------:R-:W-:Y:S05]  /*4a20*/  @!P1 BRA `(.L_x_84) ;  /* 0x0000000000309947 */ /* 0x000fea0003800000 */
[----:B------:R-:W-:Y:S01]  /*4a30*/  ISETP.NE.U32.AND P1, PT, R2, RZ, PT ;  /* 0x000000ff0200720c */ /* 0x000fe20003f25070 */
[----:B------:R-:W3:Y:S01]  /*4a40*/  LDCU.64 UR4, c[0x0][0x358] ;  /* 0x00006b00ff0477ac */ /* 0x000ee20008000a00 */
[----:B------:R-:W-:Y:S02]  /*4a50*/  IMAD.MOV.U32 R45, RZ, RZ, 0x1 ;  /* 0x00000001ff2d7424 */ /* 0x000fe400078e00ff */
[----:B------:R-:W-:Y:S11]  /*4a60*/  ISETP.NE.AND.EX P1, PT, R3, RZ, PT, P1 ;  /* 0x000000ff0300720c */ /* 0x000ff60003f25310 */
[----:B------:R-:W-:Y:S02]  /*4a70*/  @!UPT UIADD3 URZ, UPT, UPT, URZ, URZ, URZ ;  /* 0x000000fffffff290 */ /* 0x000fe4000fffe0ff */
[----:B------:R-:W4:Y:S01]  /*4a80*/  @P1 LDC.64 R10, c[0x0][0x888] ;  /* 0x00022200ff0a1b82 */ /* 0x000f220000000a00 */
[----:B--2---:R-:W-:Y:S04]  /*4a90*/  @P1 IMAD R0, R4, UR36, RZ ;  /* 0x0000002404001c24 */ /* 0x004fe8000f8e02ff */
[----:B----4-:R-:W-:Y:S04]  /*4aa0*/  @P1 IMAD.WIDE R10, R0, 0x4, R10 ;  /* 0x00000004000a1825 */ /* 0x010fe800078e020a */
[----:B------:R-:W-:Y:S01]  /*4ab0*/  HFMA2 R0, -RZ, RZ, 0, 5.9604644775390625e-08 ;  /* 0x00000001ff007431 */ /* 0x000fe200000001ff */
[----:B---3-5:R3:W5:Y:S04]  /*4ac0*/  @P1 LDG.E R27, desc[UR4][R10.64] ;  /* 0x000000040a1b1981 */ /* 0x028768000c1e1900 */
[----:B------:R-:W-:Y:S01]  /*4ad0*/  @!P1 PRMT R45, R0, 0x7610, R45 ;  /* 0x00007610002d9816 */ /* 0x000fe2000000002d */
[----:B---3--:R-:W4:Y:S06]  /*4ae0*/  @!P1 LDC R27, c[0x0][0x880] ;  /* 0x00022000ff1b9b82 */ /* 0x008f2c0000000800 */
.L_x_84:
[----:B----45:R-:W-:Y:S01]  /*4af0*/  @!P0 FSETP.EQ.AND P1, PT, R27, RZ, PT ;  /* 0x000000ff1b00820b */ /* 0x030fe20003f22000 */
[----:B------:R-:W-:Y:S01]  /*4b00*/  @!UPT UIADD3 URZ, UPT, UPT, URZ, URZ, URZ ;  /* 0x000000fffffff290 */ /* 0x000fe2000fffe0ff */
[----:B------:R-:W-:Y:S11]  /*4b10*/  @!P0 BRA `(.L_x_85) ;  /* 0x0000000000188947 */ /* 0x000ff60003800000 */
[----:B------:R-:W-:Y:S02]  /*4b20*/  LOP3.LUT P0, RZ, R45, 0xff, RZ, 0xc0, !PT ;  /* 0x000000ff2dff7812 */ /* 0x000fe4000780c0ff */
[----:B------:R-:W-:Y:S04]  /*4b30*/  ISETP.NE.U32.AND P1, PT, R2, RZ, PT ;  /* 0x000000ff0200720c */ /* 0x000fe80003f25070 */
[----:B------:R-:W-:Y:S04]  /*4b40*/  ISETP.NE.AND.EX P1, PT, R3, RZ, PT, P1 ;  /* 0x000000ff0300720c */ /* 0x000fe80003f25310 */
[----:B------:R-:W-:Y:S03]  /*4b50*/  PLOP3.LUT P1, PT, P1, PT, PT, 0x8, 0x80 ;  /* 0x000000000080781c */ /* 0x000fe60000f2e170 */
[----:B------:R-:W-:Y:S11]  /*4b60*/  @P0 FSETP.EQ.AND P1, PT, R27, RZ, PT ;  /* 0x000000ff1b00020b */ /* 0x000ff60003f22000 */
[----:B------:R-:W-:Y:S02]  /*4b70*/  @!UPT UIADD3 URZ, UPT, UPT, URZ, URZ, URZ ;  /* 0x000000fffffff290 */ /* 0x000fe4000fffe0ff */
.L_x_85:
[----:B------:R-:W3:Y:S01]  /*4b80*/  SYNCS.PHASECHK.TRANS64.TRYWAIT P2, [UR21+0xa0], R9 ;  /* 0x0000a009ff0075a7 */ /* 0x000ee20008041115 */
[----:B------:R-:W-:Y:S04]  /*4b90*/  ELECT P0, URZ, PT ;  /* 0x0000000000ff782f */ /* 0x000fe80003800000 */
[----:B------:R-:W-:Y:S11]  /*4ba0*/  PLOP3.LUT P1, PT, P1, P0, PT, 0xf2, 0x2f ;  /* 0x00000000002f781c */ /* 0x000ff60000f21e72 */
[----:B------:R-:W-:Y:S02]  /*4bb0*/  @!UPT UIADD3 URZ, UPT, UPT, URZ, URZ, URZ ;  /* 0x000000fffffff290 */ /* 0x000fe4000fffe0ff */
[----:B------:R-:W-:Y:S05]  /*4bc0*/  @!P1 IADD3 R8, P0, PT, R16, 0x580, RZ ;  /* 0x0000058010089810 */ /* 0x000fea0007f1e0ff */
[----:B--2---:R-:W-:Y:S01]  /*4bd0*/  @!P1 IMAD.X R6, RZ, RZ, R17, P0 ;  /* 0x000000ffff069224 */ /* 0x004fe200000e0611 */
[----:B---3--:R-:W-:Y:S07]  /*4be0*/  @!P2 BRA `(.L_x_86) ;  /* 0x000000440058a947 */ /* 0x008fee0003800000 */
.L_x_181:
[----:B------:R-:W-:Y:S01]  /*4bf0*/  @!P1 R2UR UR5, R8 ;  /* 0x00000000080592ca */ /* 0x000fe200000e0000 */
[----:B------:R-:W-:Y:S01]  /*4c00*/  VOTEU.ALL UP0, P1 ;  /* 0x0000000000ff7886 */ /* 0x000fe20000800000 */
[----:B------:R-:W-:Y:S01]  /*4c10*/  @!P1 R2UR UR4, R6 ;  /* 0x00000000060492ca */ /* 0x000fe200000e0000 */
[----:B--2---:R-:W-:Y:S01]  /*4c20*/  @!P1 IMAD.MOV.U32 R0, RZ, RZ, 0x1000 ;  /* 0x00001000ff009424 */ /* 0x004fe200078e00ff */
[----:B------:R-:W-:Y:S01]  /*4c30*/  UMOV UR6, 0x0 ;  /* 0x0000000000067882 */ /* 0x000fe20000000000 */
[----:B------:R-:W-:Y:S01]  /*4c40*/  UMOV UR7, 0x10000000 ;  /* 0x1000000000077882 */ /* 0x000fe20000000000 */
[----:B------:R-:W-:Y:S01]  /*4c50*/  @!UP0 UIADD3 UR32, UPT, UPT, UR21, 0x200, URZ ;  /* 0x0000020015208890 */ /* 0x000fe2000fffe0ff */
[----:B------:R-:W-:Y:S01]  /*4c60*/  @!P1 IADD3 R8, P0, PT, R16, 0x580, RZ ;  /* 0x0000058010089810 */ /* 0x000fe20007f1e0ff */
[----:B------:R-:W-:Y:S04]  /*4c70*/  VOTEU.ALL UP0, P1 ;  /* 0x0000000000ff7886 */ /* 0x000fe80000800000 */
[----:B------:R-:W-:Y:S02]  /*4c80*/  @!P1 IMAD.X R6, RZ, RZ, R17, P0 ;  /* 0x000000ffff069224 */ /* 0x000fe400000e0611 */
[----:B------:R-:W-:Y:S02]  /*4c90*/  IMAD.U32 R10, RZ, RZ, UR5 ;  /* 0x00000005ff0a7e24 */ /* 0x000fe4000f8e00ff */
[----:B------:R-:W-:Y:S03]  /*4ca0*/  IMAD.U32 R11, RZ, RZ, UR4 ;  /* 0x00000004ff0b7e24 */ /* 0x000fe6000f8e00ff */
[----:B------:R-:W-:Y:S02]  /*4cb0*/  @!P1 R2UR UR4, R10 ;  /* 0x000000000a0492ca */ /* 0x000fe400000e0000 */
[----:B------:R-:W-:Y:S11]  /*4cc0*/  @!P1 R2UR UR5, R11 ;  /* 0x000000000b0592ca */ /* 0x000ff600000e0000 */
[----:B------:R-:W-:Y:S02]  /*4cd0*/  @!UPT UIADD3 URZ, UPT, UPT, URZ, URZ, URZ ;  /* 0x000000fffffff290 */ /* 0x000fe4000fffe0ff */
[----:B------:R2:W-:Y:S01]  /*4ce0*/  @!UP0 UTMALDG.3D [UR32], [UR4], desc[UR6] ;  /* 0x00000620040085b4 */ /* 0x0005e20008011000 */
[----:B------:R2:W-:Y:S01]  /*4cf0*/  @!P1 SYNCS.ARRIVE.TRANS64.RED.A0TR RZ, [UR21+0x80], R0 ;  /* 0x00008000ffff99a7 */ /* 0x0005e20008300415 */
[----:B------:R-:W-:Y:S01]  /*4d00*/  SYNCS.ARRIVE.TRANS64.RED.A1T0 RZ, [UR40], RZ ;  /* 0x000000ffffff79a7 */ /* 0x000fe20008100428 */
[----:B------:R-:W3:Y:S02]  /*4d10*/  SYNCS.PHASECHK.TRANS64.TRYWAIT P2, [UR21+0xa8], R9 ;  /* 0x0000a809ff0075a7 */ /* 0x000ee40008041115 */
[----:B--23--:R-:W-:Y:S05]  /*4d20*/  @!P2 BRA `(.L_x_87) ;  /* 0x000000440020a947 */ /* 0x00cfea0003800000 */
.L_x_183:
        /* <DEDUP_REMOVED lines=8> */
[----:B------:R-:W-:Y:S01]  /*4db0*/  @!UP0 UIADD3 UR24, UPT, UPT, UR21, 0x1200, URZ ;  /* 0x0000120015188890 */ /* 0x000fe2000fffe0ff */
[----:B------:R-:W-:Y:S01]  /*4dc0*/  VOTEU.ALL UP0, P1 ;  /* 0x0000000000ff7886 */ /* 0x000fe20000800000 */
[----:B------:R-:W-:Y:S01]  /*4dd0*/  UMOV UR27, UR35 ;  /* 0x00000023001b7c82 */ /* 0x000fe20008000000 */
[----:B------:R-:W-:Y:S02]  /*4de0*/  UMOV UR28, UR36 ;  /* 0x00000024001c7c82 */ /* 0x000fe40008000000 */
[----:B------:R-:W-:Y:S02]  /*4df0*/  IMAD.U32 R10, RZ, RZ, UR5 ;  /* 0x00000005ff0a7e24 */ /* 0x000fe4000f8e00ff */
[----:B------:R-:W-:Y:S02]  /*4e00*/  IMAD.U32 R11, RZ, RZ, UR4 ;  /* 0x00000004ff0b7e24 */ /* 0x000fe4000f8e00ff */
[----:B------:R-:W-:Y:S01]  /*4e10*/  @!P1 IMAD.X R6, RZ, RZ, R17, P0 ;  /* 0x000000ffff069224 */ /* 0x000fe200000e0611 */
        /* <DEDUP_REMOVED lines=8> */
.L_x_185:
[----:B------:R-:W-:Y:S01]  /*4ea0*/  @!P1 R2UR UR5, R8 ;  /* 0x00000000080592ca */ /* 0x000fe200000e0000 */
[----:B------:R-:W-:Y:S01]  /*4eb0*/  VOTEU.ALL UP0, P1 ;  /* 0x0000000000ff7886 */ /* 0x000fe20000800000 */
[----:B------:R-:W-:Y:S01]  /*4ec0*/  @!P1 R2UR UR4, R6 ;  /* 0x00000000060492ca */ /* 0x000fe200000e0000 */
[----:B--2---:R-:W-:Y:S01]  /*4ed0*/  @!P1 IMAD.MOV.U32 R0, RZ, RZ, 0x1000 ;  /* 0x00001000ff009424 */ /* 0x004fe200078e00ff */
[----:B------:R-:W-:Y:S01]  /*4ee0*/  UMOV UR6, 0x0 ;  /* 0x0000000000067882 */ /* 0x000fe20000000000 */
[----:B------:R-:W-:Y:S01]  /*4ef0*/  UMOV UR7, 0x10000000 ;  /* 0x1000000000077882 */ /* 0x000fe20000000000 */
[----:B------:R-:W-:Y:S01]  /*4f00*/  @!UP0 UIADD3 UR18, UPT, UPT, UR34, 0x40, URZ ;  /* 0x0000004022128890 */ /* 0x000fe2000fffe0ff */
[----:B------:R-:W-:Y:S01]  /*4f10*/  VIADD R14, R14, 0x1 ;  /* 0x000000010e0e7836 */ /* 0x000fe20000000000 */
[----:B------:R-:W-:Y:S01]  /*4f20*/  @!UP0 UIADD3 UR16, UPT, UPT, UR21, 0x2200, URZ ;  /* 0x0000220015108890 */ /* 0x000fe2000fffe0ff */
[----:B------:R-:W-:Y:S01]  /*4f30*/  VOTEU.ALL UP0, P1 ;  /* 0x0000000000ff7886 */ /* 0x000fe20000800000 */
[----:B------:R-:W-:Y:S01]  /*4f40*/  UMOV UR19, UR35 ;  /* 0x0000002300137c82 */ /* 0x000fe20008000000 */
[----:B------:R-:W-:Y:S02]  /*4f50*/  UMOV UR20, UR36 ;  /* 0x0000002400147c82 */ /* 0x000fe40008000000 */
        /* <DEDUP_REMOVED lines=10> */
.L_x_187:
[----:B------:R-:W-:Y:S01]  /*5000*/  @!P1 IADD3 R6, P0, PT, R16, 0x580, RZ ;  /* 0x0000058010069810 */ /* 0x000fe20007f1e0ff */
[----:B------:R-:W-:Y:S01]  /*5010*/  VOTEU.ALL UP0, P1 ;  /* 0x0000000000ff7886 */ /* 0x000fe20000800000 */
[----:B------:R-:W-:Y:S01]  /*5020*/  UMOV UR6, 0x0 ;  /* 0x0000000000067882 */ /* 0x000fe20000000000 */
[----:B------:R-:W-:Y:S01]  /*5030*/  UMOV UR7, 0x10000000 ;  /* 0x1000000000077882 */ /* 0x000fe20000000000 */
[----:B------:R-:W-:Y:S01]  /*5040*/  @!P1 R2UR UR5, R6 ;  /* 0x00000000060592ca */ /* 0x000fe200000e0000 */
[----:B--2---:R-:W-:Y:S01]  /*5050*/  @!P1 IMAD.X R0, RZ, RZ, R17, P0 ;  /* 0x000000ffff009224 */ /* 0x004fe200000e0611 */
[----:B------:R-:W-:Y:S01]  /*5060*/  @!UP0 UIADD3 UR10, UPT, UPT, UR34, 0x60, URZ ;  /* 0x00000060220a8890 */ /* 0x000fe2000fffe0ff */
[----:B------:R-:W-:Y:S01]  /*5070*/  R2UR UR18, R47 ;  /* 0x000000002f1272ca */ /* 0x000fe200000e0000 */
[----:B------:R-:W-:Y:S01]  /*5080*/  @!UP0 UIADD3 UR8, UPT, UPT, UR21, 0x3200, URZ ;  /* 0x0000320015088890 */ /* 0x000fe2000fffe0ff */
[----:B------:R-:W-:Y:S01]  /*5090*/  R2UR UR16, R48 ;  /* 0x00000000301072ca */ /* 0x000fe200000e0000 */
[----:B------:R-:W-:Y:S01]  /*50a0*/  @!UP0 UIADD3 UR9, UPT, UPT, UR21, 0x98, URZ ;  /* 0x0000009815098890 */ /* 0x000fe2000fffe0ff */
[----:B------:R-:W-:Y:S01]  /*50b0*/  @!P1 R2UR UR4, R0 ;  /* 0x00000000000492ca */ /* 0x000fe200000e0000 */
[----:B------:R-:W-:Y:S01]  /*50c0*/  VOTEU.ALL UP0, P1 ;  /* 0x0000000000ff7886 */ /* 0x000fe20000800000 */
[----:B------:R-:W-:Y:S01]  /*50d0*/  UMOV UR11, UR35 ;  /* 0x00000023000b7c82 */ /* 0x000fe20008000000 */
[----:B------:R-:W-:Y:S01]  /*50e0*/  UMOV UR12, UR36 ;  /* 0x00000024000c7c82 */ /* 0x000fe20008000000 */
[C---:B------:R-:W-:Y:S01]  /*50f0*/  ISETP.NE.AND P0, PT, R14.reuse, 0x2, PT ;  /* 0x000000020e00780c */ /* 0x040fe20003f05270 */
[----:B------:R-:W-:Y:S01]  /*5100*/  UPLOP3.LUT UP3, UPT, UPT, UPT, UPT, 0x80, 0x8 ;  /* 0x000000000008789c */ /* 0x000fe20003f6f070 */
[----:B------:R-:W-:Y:S01]  /*5110*/  IMAD.U32 R8, RZ, RZ, UR5 ;  /* 0x00000005ff087e24 */ /* 0x000fe2000f8e00ff */
[----:B------:R-:W-:Y:S01]  /*5120*/  LOP3.LUT R15, R15, 0x1, RZ, 0x3c, !PT ;  /* 0x000000010f0f7812 */ /* 0x000fe200078e3cff */
[----:B------:R-:W-:Y:S01]  /*5130*/  UMOV UR36, UR29 ;  /* 0x0000001d00247c82 */ /* 0x000fe20008000000 */
[----:B------:R-:W-:Y:S01]  /*5140*/  SEL R0, RZ, 0x1, P0 ;  /* 0x00000001ff007807 */ /* 0x000fe20000000000 */
[----:B------:R-:W-:Y:S01]  /*5150*/  UIADD3 UR20, UPT, UPT, UR13, UR18, URZ ;  /* 0x000000120d147290 */ /* 0x000fe2000fffe0ff */
[----:B------:R-:W-:Y:S01]  /*5160*/  SEL R14, R14, RZ, P0 ;  /* 0x000000ff0e0e7207 */ /* 0x000fe20000000000 */
[----:B------:R-:W-:Y:S01]  /*5170*/  UIADD3 UR16, UPT, UPT, UR14, UR16, URZ ;  /* 0x000000100e107290 */ /* 0x000fe2000fffe0ff */
[----:B------:R-:W-:Y:S01]  /*5180*/  IMAD.U32 R9, RZ, RZ, UR4 ;  /* 0x00000004ff097e24 */ /* 0x000fe2000f8e00ff */
[----:B------:R-:W-:Y:S02]  /*5190*/  @!P1 R2UR UR4, R8 ;  /* 0x00000000080492ca */ /* 0x000fe400000e0000 */
[----:B------:R-:W-:Y:S02]  /*51a0*/  LOP3.LUT R13, R13, R0, RZ, 0x3c, !PT ;  /* 0x000000000d0d7212 */ /* 0x000fe400078e3cff */
[----:B------:R-:W-:Y:S11]  /*51b0*/  @!P1 R2UR UR5, R9 ;  /* 0x00000000090592ca */ /* 0x000ff600000e0000 */
[----:B------:R-:W-:Y:S02]  /*51c0*/  @!UPT UIADD3 URZ, UPT, UPT, URZ, URZ, URZ ;  /* 0x000000fffffff290 */ /* 0x000fe4000fffe0ff */
[----:B------:R2:W-:Y:S01]  /*51d0*/  @!UP0 UTMALDG.3D [UR8], [UR4], desc[UR6] ;  /* 0x00000608040085b4 */ /* 0x0005e20008011000 */
[----:B------:R2:W-:Y:S01]  /*51e0*/  @!P1 SYNCS.ARRIVE.TRANS64.RED.A0TR RZ, [UR21+0x98], R7 ;  /* 0x00009807ffff99a7 */ /* 0x0005e20008300415 */
[----:B------:R-:W-:Y:S01]  /*51f0*/  SYNCS.ARRIVE.TRANS64.RED.A1T0 RZ, [UR37], RZ ;  /* 0x000000ffffff79a7 */ /* 0x000fe20008100425 */
[----:B------:R-:W-:Y:S05]  /*5200*/  BRA.U UP1, `(.L_x_90) ;  /* 0xfffffff101707547 */ /* 0x000fea000b83ffff */
[----:B------:R-:W-:-:S04]  /*5210*/  SHF.L.U32 R2, R15, 0x1f, RZ ;  /* 0x0000001f0f027819 */ /* 0x000fc800000006ff */
[----:B------:R-:W3:Y:S02]  /*5220*/  SYNCS.PHASECHK.TRANS64.TRYWAIT P0, [UR21+0xa0], R2 ;  /* 0x0000a002ff0075a7 */ /* 0x000ee40008001115 */
[----:B---3--:R-:W-:Y:S05]  /*5230*/  @!P0 BRA `(.L_x_91) ;  /* 0x0000004000248947 */ /* 0x008fea0003800000 */
.L_x_189:
[----:B------:R-:W4:Y:S02]  /*5240*/  SYNCS.PHASECHK.TRANS64.TRYWAIT P0, [UR21+0xa8], R2 ;  /* 0x0000a802ff0075a7 */ /* 0x000f240008001115 */
[----:B----4-:R-:W-:Y:S05]  /*5250*/  @!P0 BRA `(.L_x_92) ;  /* 0x0000004000348947 */ /* 0x010fea0003800000 */
.L_x_191:
[----:B------:R-:W4:Y:S02]  /*5260*/  SYNCS.PHASECHK.TRANS64.TRYWAIT P0, [UR21+0xb0], R2 ;  /* 0x0000b002ff0075a7 */ /* 0x000f240008001115 */
[----:B----4-:R-:W-:Y:S05]  /*5270*/  @!P0 BRA `(.L_x_93) ;  /* 0x0000004000448947 */ /* 0x010fea0003800000 */
.L_x_193:
[----:B---3--:R-:W-:-:S07]  /*5280*/  MOV R0, UR21 ;  /* 0x0000001500007c02 */ /* 0x008fce0008000f00 */
.L_x_94:
[----:B---3--:R-:W-:-:S04]  /*5290*/  SHF.L.U32 R2, R15, 0x1f, RZ ;  /* 0x0000001f0f027819 */ /* 0x008fc800000006ff */
[----:B------:R3:W4:Y:S03]  /*52a0*/  SYNCS.PHASECHK.TRANS64.TRYWAIT P0, [R0+URZ+0xb8], R2 ;  /* 0x0000b802000075a7 */ /* 0x00072600080011ff */
[----:B----4-:R-:W-:Y:S05]  /*52b0*/  @!P0 NANOSLEEP.SYNCS 0x989680 ;  /* 0x009896800000895d */ /* 0x010fea0003900000 */
[----:B------:R-:W4:Y:S02]  /*52c0*/  @!P0 SYNCS.PHASECHK.TRANS64 P0, [R0+URZ+0xb8], R2 ;  /* 0x0000b802000085a7 */ /* 0x000f2400080010ff */
[----:B-12-4-:R-:W-:Y:S05]  /*52d0*/  @P0 EXIT ;  /* 0x000000000000094d */ /* 0x016fea0003800000 */
[----:B------:R-:W-:Y:S05]  /*52e0*/  BRA `(.L_x_94) ;  /* 0xfffffffc00e87947 */ /* 0x000fea000383ffff */
.L_x_79:
[----:B------:R-:W-:-:S06]  /*52f0*/  UISETP.GE.AND UP0, UPT, UR17, 0x4, UPT ;  /* 0x000000041100788c */ /* 0x000fcc000bf06270 */
[----:B------:R-:W-:-:S13]  /*5300*/  PLOP3.LUT P0, PT, PT, PT, UP0, 0x80, 0x8 ;  /* 0x000000000008781c */ /* 0x000fda0003f0f008 */
[----:B------:R-:W-:Y:S05]  /*5310*/  @!P0 EXIT ;  /* 0x000000000000894d */ /* 0x000fea0003800000 */
[----:B------:R-:W1:Y:S08]  /*5320*/  S2UR UR4, SR_CgaCtaId ;  /* 0x00000000000479c3 */ /* 0x000e700000008800 */
[----:B------:R-:W-:Y:S01]  /*5330*/  BAR.SYNC.DEFER_BLOCKING 0x6, 0xa0 ;  /* 0x0182800000007b1d */ /* 0x000fe20000010000 */
[C---:B------:R-:W-:Y:S01]  /*5340*/  IMAD.SHL.U32 R3, R57.reuse, 0x20, RZ ;  /* 0x0000002039037824 */ /* 0x040fe200078e00ff */
[----:B------:R-:W-:Y:S01]  /*5350*/  SHF.R.U32.HI R4, RZ, 0x1, R57 ;  /* 0x00000001ff047819 */ /* 0x000fe20000011639 */
[C---:B------:R-:W-:Y:S01]  /*5360*/  IMAD.SHL.U32 R2, R57.reuse, 0x10, RZ ;  /* 0x0000001039027824 */ /* 0x040fe200078e00ff */
[C---:B------:R-:W-:Y:S01]  /*5370*/  LOP3.LUT P0, RZ, R57.reuse, 0x4, RZ, 0xc0, !PT ;  /* 0x0000000439ff7812 */ /* 0x040fe2000780c0ff */
[----:B------:R-:W-:Y:S01]  /*5380*/  IMAD.U32 R23, R57, 0x10000, RZ ;  /* 0x0001000039177824 */ /* 0x000fe200078e00ff */
[----:B------:R-:W-:-:S02]  /*5390*/  UMOV UR44, 0x400 ;  /* 0x00000400002c7882 */ /* 0x000fc40000000000 */
[----:B------:R-:W2:Y:S01]  /*53a0*/  LDC.64 R42, c[0x0][0x8b0] ;  /* 0x00022c00ff2a7b82 */ /* 0x000ea20000000a00 */
[----:B------:R-:W-:Y:S01]  /*53b0*/  LOP3.LUT R5, R3, 0xc0, RZ, 0xc0, !PT ;  /* 0x000000c003057812 */ /* 0x000fe200078ec0ff */
[----:B------:R-:W-:Y:S01]  /*53c0*/  IMAD.SHL.U32 R44, R57, 0x4, RZ ;  /* 0x00000004392c7824 */ /* 0x000fe200078e00ff */
[----:B------:R-:W-:Y:S01]  /*53d0*/  LOP3.LUT R2, R2, 0x600, RZ, 0xc0, !PT ;  /* 0x0000060002027812 */ /* 0x000fe200078ec0ff */
[----:B------:R-:W-:Y:S01]  /*53e0*/  IMAD.MOV.U32 R56, RZ, RZ, 0x20 ;  /* 0x00000020ff387424 */ /* 0x000fe200078e00ff */
[----:B------:R-:W-:Y:S01]  /*53f0*/  LOP3.LUT R4, R5, 0x8, R4, 0xf8, !PT ;  /* 0x0000000805047812 */ /* 0x000fe200078ef804 */
[----:B------:R-:W-:Y:S01]  /*5400*/  IMAD.MOV.U32 R55, RZ, RZ, 0x1 ;  /* 0x00000001ff377424 */ /* 0x000fe200078e00ff */
[--C-:B------:R-:W-:Y:S01]  /*5410*/  LOP3.LUT R2, R2, 0x20, R3.reuse, 0xf8, !PT ;  /* 0x0000002002027812 */ /* 0x100fe200078ef803 */
[----:B------:R-:W3:Y:S01]  /*5420*/  LDC.64 R40, c[0x0][0x8a8] ;  /* 0x00022a00ff287b82 */ /* 0x000ee20000000a00 */
[----:B------:R-:W-:Y:S01]  /*5430*/  LOP3.LUT R23, R23, 0x600000, RZ, 0xc0, !PT ;  /* 0x0060000017177812 */ /* 0x000fe200078ec0ff */
[----:B------:R-:W-:Y:S01]  /*5440*/  IMAD.MOV.U32 R22, RZ, RZ, RZ ;  /* 0x000000ffff167224 */ /* 0x000fe200078e00ff */
[----:B------:R-:W-:Y:S01]  /*5450*/  LOP3.LUT R44, R4, 0x18, R44, 0x78, !PT ;  /* 0x00000018042c7812 */ /* 0x000fe200078e782c */
[----:B------:R-:W-:Y:S01]  /*5460*/  IMAD.MOV.U32 R54, RZ, RZ, RZ ;  /* 0x000000ffff367224 */ /* 0x000fe200078e00ff */
[----:B------:R-:W-:-:S02]  /*5470*/  LOP3.LUT R2, R2, 0x100, R3, 0xf8, !PT ;  /* 0x0000010002027812 */ /* 0x000fc400078ef803 */
[----:B------:R-:W-:Y:S02]  /*5480*/  CS2R R52, SRZ ;  /* 0x0000000000347805 */ /* 0x000fe4000001ff00 */
[----:B------:R-:W-:Y:S01]  /*5490*/  LOP3.LUT R57, R57, 0x60, RZ, 0xc0, !PT ;  /* 0x0000006039397812 */ /* 0x000fe200078ec0ff */
[----:B-1----:R-:W-:Y:S01]  /*54a0*/  ULEA UR44, UR4, UR44, 0x18 ;  /* 0x0000002c042c7291 */ /* 0x002fe2000f8ec0ff */
[----:B------:R-:W-:Y:S01]  /*54b0*/  LOP3.LUT R44, R2, R44, RZ, 0xfc, !PT ;  /* 0x0000002c022c7212 */ /* 0x000fe200078efcff */
[----:B------:R-:W1:Y:S01]  /*54c0*/  LDCU UR59, c[0x0][0x370] ;  /* 0x00006e00ff3b77ac */ /* 0x000e620008000800 */
[----:B------:R-:W-:Y:S01]  /*54d0*/  SEL R56, R56, 0xffffffe0, !P0 ;  /* 0xffffffe038387807 */ /* 0x000fe20004000000 */
[----:B------:R-:W-:Y:S01]  /*54e0*/  UIADD3 UR4, UPT, UPT, UR44, 0x200, URZ ;  /* 0x000002002c047890 */ /* 0x000fe2000fffe0ff */
[----:B------:R-:W4:Y:S04]  /*54f0*/  LDCU UR43, c[0x0][0xb0c] ;  /* 0x00016180ff2b77ac */ /* 0x000f280008000800 */
[----:B------:R-:W1:Y:S01]  /*5500*/  LDS R0, [UR44+0x180] ;  /* 0x0001802cff007984 */ /* 0x000e620008000800 */
[----:B------:R-:W-:Y:S01]  /*5510*/  IMAD.U32 R50, RZ, RZ, UR4 ;  /* 0x00000004ff327e24 */ /* 0x000fe2000f8e00ff */
[----:B------:R-:W1:Y:S01]  /*5520*/  LDCU UR39, c[0x0][0xb30] ;  /* 0x00016600ff2777ac */ /* 0x000e620008000800 */
[----:B------:R-:W1:Y:S01]  /*5530*/  LDCU.64 UR56, c[0x0][0x888] ;  /* 0x00011100ff3877ac */ /* 0x000e620008000a00 */
[----:B------:R-:W1:Y:S01]  /*5540*/  LDCU.64 UR40, c[0x0][0xb28] ;  /* 0x00016500ff2877ac */ /* 0x000e620008000a00 */
[----:B------:R-:W1:Y:S01]  /*5550*/  LDCU.64 UR62, c[0x0][0x890] ;  /* 0x00011200ff3e77ac */ /* 0x000e620008000a00 */
[----:B------:R-:W1:Y:S01]  /*5560*/  LDCU.128 UR52, c[0x0][0xb10] ;  /* 0x00016200ff3477ac */ /* 0x000e620008000c00 */
[----:B------:R-:W1:Y:S01]  /*5570*/  LDCU UR58, c[0x0][0x374] ;  /* 0x00006e80ff3a77ac */ /* 0x000e620008000800 */
[----:B------:R-:W-:Y:S01]  /*5580*/  UMOV UR47, URZ ;  /* 0x000000ff002f7c82 */ /* 0x000fe20008000000 */
[----:B------:R-:W-:Y:S01]  /*5590*/  UMOV UR46, URZ ;  /* 0x000000ff002e7c82 */ /* 0x000fe20008000000 */
[----:B-1234-:R-:W-:-:S07]  /*55a0*/  IMAD.IADD R23, R0, 0x1, R23 ;  /* 0x0000000100177824 */ /* 0x01efce00078e0217 */
.L_x_138:
[C---:B------:R-:W-:Y:S02]  /*55b0*/  LEA R3, R52.reuse, UR44, 0x3 ;  /* 0x0000002c34037c11 */ /* 0x040fe4000f8e18ff */
[----:B------:R-:W-:Y:S02]  /*55c0*/  SHF.L.U32 R0, R53, 0x1f, RZ ;  /* 0x0000001f35007819 */ /* 0x000fe400000006ff */
[----:B-1----:R-:W-:Y:S02]  /*55d0*/  LEA R4, R52, UR44, 0x4 ;  /* 0x0000002c34047c11 */ /* 0x002fe4000f8e20ff */
[----:B------:R-:W1:Y:S02]  /*55e0*/  SYNCS.PHASECHK.TRANS64.TRYWAIT P0, [R3+URZ+0xd0], R0 ;  /* 0x0000d000030075a7 */ /* 0x000e6400080011ff */
[----:B-12---:R-:W-:Y:S05]  /*55f0*/  @!P0 BRA `(.L_x_95) ;  /* 0x0000003c007c8947 */ /* 0x006fea0003800000 */
.L_x_194:
        /* <DEDUP_REMOVED lines=8> */
[----:B--2---:R-:W-:Y:S11]  /*5680*/  LOP3.LUT P0, RZ, R6, 0x1, RZ, 0xc0, !PT ;  /* 0x0000000106ff7812 */ /* 0x004ff6000780c0ff */
[----:B------:R-:W-:Y:S02]  /*5690*/  @!UPT UIADD3 URZ, UPT, UPT, URZ, URZ, URZ ;  /* 0x000000fffffff290 */ /* 0x000fe4000fffe0ff */
[----:B---3--:R-:W-:Y:S01]  /*56a0*/  VOTEU.ANY UP1, P0 ;  /* 0x0000000000ff7886 */ /* 0x008fe20000020100 */
[----:B------:R-:W-:Y:S01]  /*56b0*/  PLOP3.LUT P0, PT, PT, PT, UP1, 0x80, 0x8 ;  /* 0x000000000008781c */ /* 0x000fe20003f0f018 */
[----:B------:R-:W-:Y:S11]  /*56c0*/  UP2UR UR61, UPR, URZ, 0x2 ;  /* 0x00000002ff3d7883 */ /* 0x000ff60008000000 */
[----:B------:R-:W-:Y:S01]  /*56d0*/  @!UPT UIADD3 URZ, UPT, UPT, URZ, URZ, URZ ;  /* 0x000000fffffff290 */ /* 0x000fe2000fffe0ff */
[----:B-1----:R-:W-:Y:S02]  /*56e0*/  @P0 SHF.R.U32.HI R0, RZ, 0x10, R5 ;  /* 0x00000010ff000819 */ /* 0x002fe40000011605 */
        /* <DEDUP_REMOVED lines=12> */
[----:B------:R-:W2:Y:S01]  /*57b0*/  LDCU UR12, c[0x0][0xb20] ;  /* 0x00016400ff0c77ac */ /* 0x000ea20008000800 */
[----:B------:R-:W-:Y:S02]  /*57c0*/  UIMAD.WIDE.U32 UR4, UR58, UR55, URZ ;  /* 0x000000373a0472a5 */ /* 0x000fe4000f8e00ff */
[----:B------:R-:W-:Y:S02]  /*57d0*/  UIMAD.WIDE.U32 UR6, UR59, UR52, URZ ;  /* 0x000000343b0672a5 */ /* 0x000fe4000f8e00ff */
[----:B------:R-:W-:Y:S02]  /*57e0*/  UISETP.NE.AND UP0, UPT, UR54, 0x1, UPT ;  /* 0x000000013600788c */ /* 0x000fe4000bf05270 */
[----:B------:R-:W-:Y:S02]  /*57f0*/  UIMAD.WIDE.U32 UR8, UR37, UR55, URZ ;  /* 0x00000037250872a5 */ /* 0x000fe4000f8e00ff */
[----:B------:R-:W-:Y:S02]  /*5800*/  UIMAD.WIDE.U32 UR10, UR38, UR52, URZ ;  /* 0x00000034260a72a5 */ /* 0x000fe4000f8e00ff */
[----:B------:R-:W-:Y:S02]  /*5810*/  UISETP.NE.AND UP1, UPT, UR43, 0x1, UPT ;  /* 0x000000012b00788c */ /* 0x000fe4000bf25270 */
[----:B------:R-:W-:Y:S01]  /*5820*/  UISETP.NE.AND UP2, UPT, UR42, 0x1, UPT ;  /* 0x000000012a00788c */ /* 0x000fe2000bf45270 */
[----:B------:R-:W-:Y:S02]  /*5830*/  UMOV UR4, UR5 ;  /* 0x0000000500047c82 */ /* 0x000fe40008000000 */
[----:B--2---:R-:W-:Y:S03]  /*5840*/  USHF.R.U32.HI UR5, URZ, UR12, UR4 ;  /* 0x0000000cff057299 */ /* 0x004fe60008011604 */
[----:B------:R-:W-:Y:S02]  /*5850*/  UMOV UR4, UR7 ;  /* 0x0000000700047c82 */ /* 0x000fe40008000000 */
[----:B------:R-:W-:Y:S02]  /*5860*/  USHF.R.U32.HI UR7, URZ, UR53, UR4 ;  /* 0x00000035ff077299 */ /* 0x000fe40008011604 */
[----:B------:R-:W-:Y:S02]  /*5870*/  USEL UR4, UR58, UR5, !UP0 ;  /* 0x000000053a047287 */ /* 0x000fe4000c000000 */
[----:B------:R-:W-:Y:S01]  /*5880*/  USEL UR7, UR59, UR7, !UP1 ;  /* 0x000000073b077287 */ /* 0x000fe2000c800000 */
[----:B------:R-:W-:Y:S01]  /*5890*/  UMOV UR5, UR9 ;  /* 0x0000000900057c82 */ /* 0x000fe20008000000 */
[----:B------:R-:W-:Y:S02]  /*58a0*/  UIMAD.WIDE.U32 UR8, UR4, UR40, URZ ;  /* 0x00000028040872a5 */ /* 0x000fe4000f8e00ff */
[----:B------:R-:W-:Y:S03]  /*58b0*/  USHF.R.U32.HI UR6, URZ, UR12, UR5 ;  /* 0x0000000cff067299 */ /* 0x000fe60008011605 */
[----:B------:R-:W-:Y:S01]  /*58c0*/  UMOV UR5, UR11 ;  /* 0x0000000b00057c82 */ /* 0x000fe20008000000 */
[----:B------:R-:W-:Y:S02]  /*58d0*/  UIMAD.WIDE.U32 UR10, UR7, UR40, URZ ;  /* 0x00000028070a72a5 */ /* 0x000fe4000f8e00ff */
[----:B------:R-:W-:Y:S02]  /*58e0*/  USHF.R.U32.HI UR12, URZ, UR53, UR5 ;  /* 0x00000035ff0c7299 */ /* 0x000fe40008011605 */
[----:B------:R-:W-:Y:S01]  /*58f0*/  USEL UR6, UR37, UR6, !UP0 ;  /* 0x0000000625067287 */ /* 0x000fe2000c000000 */
[----:B------:R-:W-:Y:S02]  /*5900*/  UMOV UR5, UR9 ;  /* 0x0000000900057c82 */ /* 0x000fe40008000000 */
[----:B------:R-:W-:Y:S01]  /*5910*/  UMOV UR10, UR11 ;  /* 0x0000000b000a7c82 */ /* 0x000fe20008000000 */
[----:B------:R-:W-:Y:S02]  /*5920*/  @UP2 USHF.R.U32.HI UR4, URZ, UR41, UR5 ;  /* 0x00000029ff042299 */ /* 0x000fe40008011605 */
[----:B------:R-:W-:Y:S02]  /*5930*/  @UP2 USHF.R.U32.HI UR7, URZ, UR41, UR10 ;  /* 0x00000029ff072299 */ /* 0x000fe4000801160a */
[----:B------:R-:W-:Y:S02]  /*5940*/  UIMAD UR4, UR42, UR4, URZ ;  /* 0x000000042a0472a4 */ /* 0x000fe4000f8e02ff */
        /* <DEDUP_REMOVED lines=8> */
[----:B------:R-:W-:Y:S02]  /*59d0*/  USEL UR11, UR6, UR4, !UP2 ;  /* 0x00000004060b7287 */ /* 0x000fe4000d000000 */
[----:B------:R-:W-:Y:S02]  /*59e0*/  UIADD3 UR8, UPT, UPT, -UR5, URZ, URZ ;  /* 0x000000ff05087290 */ /* 0x000fe4000fffe1ff */
[----:B------:R-:W-:Y:S01]  /*59f0*/  UIADD3 UR10, UPT, UPT, -UR11, URZ, URZ ;  /* 0x000000ff0b0a7290 */ /* 0x000fe2000fffe1ff */
[----:B------:R-:W-:Y:S01]  /*5a00*/  @!UP0 UMOV UR4, UR9 ;  /* 0x0000000900048c82 */ /* 0x000fe20008000000 */
[----:B------:R-:W-:Y:S02]  /*5a10*/  UIADD3 UR9, UPT, UPT, -UR6, URZ, URZ ;  /* 0x000000ff06097290 */ /* 0x000fe4000fffe1ff */
[----:B------:R-:W-:Y:S02]  /*5a20*/  @!UP0 USHF.R.U32.HI UR4, URZ, UR41, UR4 ;  /* 0x00000029ff048299 */ /* 0x000fe40008011604 */
[----:B------:R-:W-:Y:S02]  /*5a30*/  UIMAD UR10, UR42, UR10, UR6 ;  /* 0x0000000a2a0a72a4 */ /* 0x000fe4000f8e0206 */
[----:B------:R-:W-:Y:S04]  /*5a40*/  @!UP0 USEL UR4, UR5, UR4, !UP2 ;  /* 0x0000000405048287 */ /* 0x000fe8000d000000 */
[----:B------:R-:W-:Y:S02]  /*5a50*/  @!UP0 UIMAD UR10, UR7, UR10, UR4 ;  /* 0x0000000a070a82a4 */ /* 0x000fe4000f8e0204 */
[----:B------:R-:W-:Y:S02]  /*5a60*/  @!UP0 UIADD3 UR11, UPT, UPT, UR11, -UR4, URZ ;  /* 0x800000040b0b8290 */ /* 0x000fe4000fffe0ff */
[----:B------:R-:W-:Y:S02]  /*5a70*/  UIMAD UR7, UR43, UR8, UR38 ;  /* 0x000000082b0772a4 */ /* 0x000fe4000f8e0226 */
[----:B------:R-:W-:Y:S02]  /*5a80*/  @!UP0 UIMAD UR6, UR11, UR42, UR5 ;  /* 0x0000002a0b0682a4 */ /* 0x000fe4000f8e0205 */
[----:B------:R-:W-:Y:S01]  /*5a90*/  UIMAD UR4, UR54, UR9, UR37 ;  /* 0x00000009360472a4 */ /* 0x000fe2000f8e0225 */
[----:B------:R-:W-:Y:S02]  /*5aa0*/  @!UP0 UMOV UR5, UR10 ;  /* 0x0000000a00058c82 */ /* 0x000fe40008000000 */
[----:B------:R-:W-:Y:S02]  /*5ab0*/  UIMAD UR38, UR5, UR43, UR7 ;  /* 0x0000002b052672a4 */ /* 0x000fe4000f8e0207 */
[----:B------:R-:W-:Y:S11]  /*5ac0*/  UIMAD UR37, UR6, UR54, UR4 ;  /* 0x00000036062572a4 */ /* 0x000ff6000f8e0204 */
[----:B------:R-:W-:Y:S01]  /*5ad0*/  @!UPT UIADD3 URZ, UPT, UPT, URZ, URZ, URZ ;  /* 0x000000fffffff290 */ /* 0x000fe2000fffe0ff */
.L_x_96:
[----:B------:R-:W-:Y:S01]  /*5ae0*/  UISETP.NE.AND UP0, UPT, UR39, 0x1, UPT ;  /* 0x000000012700788c */ /* 0x000fe2000bf05270 */
[----:B------:R-:W-:Y:S01]  /*5af0*/  LOP3.LUT P0, RZ, R50, 0x1b0, RZ, 0xc0, !PT ;  /* 0x000001b032ff7812 */ /* 0x000fe2000780c0ff */
[----:B------:R-:W-:Y:S01]  /*5b00*/  USHF.L.U32 UR50, UR16, 0x6, URZ ;  /* 0x0000000610327899 */ /* 0x000fe200080006ff */
[----:B------:R-:W-:Y:S01]  /*5b10*/  BSSY.RECONVERGENT B6, `(.L_x_97) ;  /* 0x0000034000067945 */ /* 0x000fe20003800200 */
[----:B------:R-:W-:Y:S01]  /*5b20*/  USHF.L.U32 UR49, UR20, 0x7, URZ ;  /* 0x0000000714317899 */ /* 0x000fe200080006ff */
[----:B------:R-:W-:Y:S06]  /*5b30*/  IADD3 R52, PT, PT, R52, 0x1, RZ ;  /* 0x0000000134347810 */ /* 0x000fec0007ffe0ff */
[----:B------:R-:W2:Y:S01]  /*5b40*/  @!UP0 LDCU.128 UR12, c[0x0][0xb10] ;  /* 0x00016200ff0c87ac */ /* 0x000ea20008000c00 */
[----:B------:R-:W3:Y:S01]  /*5b50*/  @!UP0 LDCU UR5, c[0x0][0xb0c] ;  /* 0x00016180ff0587ac */ /* 0x000ee20008000800 */
[----:B------:R-:W4:Y:S01]  /*5b60*/  @!UP0 LDCU UR10, c[0x0][0xb20] ;  /* 0x00016400ff0a87ac */ /* 0x000f220008000800 */
[----:B--2---:R-:W-:Y:S02]  /*5b70*/  UIMAD.WIDE.U32 UR8, UR38, UR12, URZ ;  /* 0x0000000c260872a5 */ /* 0x004fe4000f8e00ff */
[----:B------:R-:W-:Y:S02]  /*5b80*/  UIMAD.WIDE.U32 UR6, UR37, UR15, URZ ;  /* 0x0000000f250672a5 */ /* 0x000fe4000f8e00ff */
[----:B------:R-:W-:Y:S03]  /*5b90*/  @!UP0 UISETP.NE.AND UP1, UPT, UR14, 0x1, UPT ;  /* 0x000000010e00888c */ /* 0x000fe6000bf25270 */
[----:B------:R-:W-:Y:S01]  /*5ba0*/  @!UP0 UMOV UR4, UR9 ;  /* 0x0000000900048c82 */ /* 0x000fe20008000000 */
[----:B---3--:R-:W-:Y:S02]  /*5bb0*/  @!UP0 UISETP.NE.AND UP2, UPT, UR5, 0x1, UPT ;  /* 0x000000010500888c */ /* 0x008fe4000bf45270 */
[----:B------:R-:W-:Y:S01]  /*5bc0*/  @!UP0 USHF.R.U32.HI UR4, URZ, UR13, UR4 ;  /* 0x0000000dff048299 */ /* 0x000fe20008011604 */
[----:B------:R-:W-:Y:S02]  /*5bd0*/  @!UP0 UMOV UR6, UR7 ;  /* 0x0000000700068c82 */ /* 0x000fe40008000000 */
[----:B----4-:R-:W-:Y:S02]  /*5be0*/  @!UP0 USHF.R.U32.HI UR6, URZ, UR10, UR6 ;  /* 0x0000000aff068299 */ /* 0x010fe40008011606 */
[----:B------:R-:W-:Y:S02]  /*5bf0*/  @!UP0 USEL UR7, UR38, UR4, !UP2 ;  /* 0x0000000426078287 */ /* 0x000fe4000d000000 */
[----:B------:R-:W-:Y:S04]  /*5c00*/  @!UP0 USEL UR6, UR37, UR6, !UP1 ;  /* 0x0000000625068287 */ /* 0x000fe8000c800000 */
[----:B------:R-:W-:Y:S02]  /*5c10*/  @!UP0 UIADD3 UR4, UPT, UPT, -UR7, UR6, URZ ;  /* 0x0000000607048290 */ /* 0x000fe4000fffe1ff */
[----:B------:R-:W-:Y:S02]  /*5c20*/  @!UP0 UIADD3 UR6, UPT, UPT, UR7, -UR6, URZ ;  /* 0x8000000607068290 */ /* 0x000fe4000fffe0ff */
[----:B------:R-:W-:Y:S02]  /*5c30*/  @!UP0 UIMAD UR38, UR4, UR5, UR38 ;  /* 0x00000005042682a4 */ /* 0x000fe4000f8e0226 */
[----:B------:R-:W-:Y:S01]  /*5c40*/  @!UP0 UIMAD UR37, UR6, UR14, UR37 ;  /* 0x0000000e062582a4 */ /* 0x000fe2000f8e0225 */
[----:B------:R-:W-:Y:S11]  /*5c50*/  @!P0 BRA `(.L_x_98) ;  /* 0x00000000007c8947 */ /* 0x000ff60003800000 */
[----:B------:R-:W2:Y:S01]  /*5c60*/  LDCU.64 UR8, c[0x4][0x80] ;  /* 0x01001000ff0877ac */ /* 0x000ea20008000a00 */
[----:B------:R-:W-:Y:S01]  /*5c70*/  MOV R2, 0x0 ;  /* 0x0000000000027802 */ /* 0x000fe20000000f00 */
[----:B------:R-:W-:Y:S02]  /*5c80*/  HFMA2 R12, -RZ, RZ, 0, 5.9604644775390625e-08 ;  /* 0x00000001ff0c7431 */ /* 0x000fe400000001ff */
[----:B------:R-:W-:Y:S01]  /*5c90*/  IMAD.MOV.U32 R8, RZ, RZ, 0x70 ;  /* 0x00000070ff087424 */ /* 0x000fe200078e00ff */
[----:B------:R3:W4:Y:S01]  /*5ca0*/  LDC.64 R14, c[0x4][R2] ;  /* 0x01000000020e7b82 */ /* 0x0007220000000a00 */
[----:B------:R-:W1:Y:S01]  /*5cb0*/  LDCU.64 UR6, c[0x4][0x88] ;  /* 0x01001100ff0677ac */ /* 0x000e620008000a00 */
[----:B------:R-:W-:Y:S01]  /*5cc0*/  IMAD.MOV.U32 R13, RZ, RZ, RZ ;  /* 0x000000ffff0d7224 */ /* 0x000fe200078e00ff */
[----:B------:R-:W1:Y:S01]  /*5cd0*/  LDCU.64 UR4, c[0x4][0x8] ;  /* 0x01000100ff0477ac */ /* 0x000e620008000a00 */
[----:B--2---:R-:W-:Y:S01]  /*5ce0*/  MOV R5, UR9 ;  /* 0x0000000900057c02 */ /* 0x004fe20008000f00 */
[----:B------:R-:W-:Y:S01]  /*5cf0*/  IMAD.U32 R4, RZ, RZ, UR8 ;  /* 0x00000008ff047e24 */ /* 0x000fe2000f8e00ff */
[----:B-1----:R-:W-:Y:S01]  /*5d00*/  MOV R7, UR7 ;  /* 0x0000000700077c02 */ /* 0x002fe20008000f00 */
[----:B------:R-:W-:Y:S01]  /*5d10*/  IMAD.U32 R6, RZ, RZ, UR6 ;  /* 0x00000006ff067e24 */ /* 0x000fe2000f8e00ff */
[----:B------:R-:W-:Y:S01]  /*5d20*/  MOV R11, UR5 ;  /* 0x00000005000b7c02 */ /* 0x000fe20008000f00 */
[----:B------:R-:W-:Y:S02]  /*5d30*/  IMAD.U32 R10, RZ, RZ, UR4 ;  /* 0x00000004ff0a7e24 */ /* 0x000fe4000f8e00ff */
[----:B------:R-:W-:Y:S07]  /*5d40*/  LEPC R20, `(.L_x_99) ;  /* 0x000000001014794e */ /* 0x000fee0000000000 */
[----:B---345:R-:W-:Y:S05]  /*5d50*/  CALL.ABS.NOINC R14 ;  /* 0x000000000e007343 */ /* 0x038fea0003c00000 */
.L_x_99:
[----:B------:R-:W1:Y:S01]  /*5d60*/  LDCU.64 UR8, c[0x4][0x80] ;  /* 0x01001000ff0877ac */ /* 0x000e620008000a00 */
[----:B------:R-:W2:Y:S01]  /*5d70*/  LDC.64 R2, c[0x4][R2] ;  /* 0x0100000002027b82 */ /* 0x000ea20000000a00 */
[----:B------:R-:W-:Y:S02]  /*5d80*/  HFMA2 R12, -RZ, RZ, 0, 5.9604644775390625e-08 ;  /* 0x00000001ff0c7431 */ /* 0x000fe400000001ff */
[----:B------:R-:W-:Y:S02]  /*5d90*/  IMAD.MOV.U32 R8, RZ, RZ, 0x70 ;  /* 0x00000070ff087424 */ /* 0x000fe400078e00ff */
[----:B------:R-:W-:Y:S01]  /*5da0*/  IMAD.MOV.U32 R13, RZ, RZ, RZ ;  /* 0x000000ffff0d7224 */ /* 0x000fe200078e00ff */
[----:B------:R-:W3:Y:S01]  /*5db0*/  LDCU.64 UR6, c[0x4][0x88] ;  /* 0x01001100ff0677ac */ /* 0x000ee20008000a00 */
[----:B------:R-:W4:Y:S01]  /*5dc0*/  LDCU.64 UR4, c[0x4][0x8] ;  /* 0x01000100ff0477ac */ /* 0x000f220008000a00 */
[----:B-1----:R-:W-:Y:S02]  /*5dd0*/  MOV R4, UR8 ;  /* 0x0000000800047c02 */ /* 0x002fe40008000f00 */
[----:B------:R-:W-:Y:S02]  /*5de0*/  MOV R5, UR9 ;  /* 0x0000000900057c02 */ /* 0x000fe40008000f00 */
[----:B---3--:R-:W-:Y:S01]  /*5df0*/  MOV R7, UR7 ;  /* 0x0000000700077c02 */ /* 0x008fe20008000f00 */
[----:B------:R-:W-:Y:S01]  /*5e00*/  IMAD.U32 R6, RZ, RZ, UR6 ;  /* 0x00000006ff067e24 */ /* 0x000fe2000f8e00ff */
[----:B----4-:R-:W-:Y:S01]  /*5e10*/  MOV R11, UR5 ;  /* 0x00000005000b7c02 */ /* 0x010fe20008000f00 */
[----:B------:R-:W-:Y:S02]  /*5e20*/  IMAD.U32 R10, RZ, RZ, UR4 ;  /* 0x00000004ff0a7e24 */ /* 0x000fe4000f8e00ff */
[----:B------:R-:W-:Y:S07]  /*5e30*/  LEPC R20, `(.L_x_98) ;  /* 0x000000001014794e */ /* 0x000fee0000000000 */
[----:B--2---:R-:W-:Y:S05]  /*5e40*/  CALL.ABS.NOINC R2 ;  /* 0x0000000002007343 */ /* 0x004fea0003c00000 */
.L_x_98:
[----:B------:R-:W-:Y:S05]  /*5e50*/  BSYNC.RECONVERGENT B6 ;  /* 0x0000000000067941 */ /* 0x000fea0003800200 */
.L_x_97:
[----:B------:R-:W-:Y:S01]  /*5e60*/  R2UR UR4, R49 ;  /* 0x00000000310472ca */ /* 0x000fe200000e0000 */
[----:B------:R-:W-:Y:S01]  /*5e70*/  UISETP.NE.U32.AND UP0, UPT, UR62, URZ, UPT ;  /* 0x000000ff3e00728c */ /* 0x000fe2000bf05070 */
[----:B------:R-:W-:Y:S02]  /*5e80*/  ISETP.NE.U32.AND P4, PT, R42, RZ, PT ;  /* 0x000000ff2a00720c */ /* 0x000fe40003f85070 */
[----:B------:R-:W-:Y:S01]  /*5e90*/  ISETP.NE.U32.AND P2, PT, RZ, UR56, PT ;  /* 0x00000038ff007c0c */ /* 0x000fe2000bf45070 */
[----:B------:R-:W-:Y:S01]  /*5ea0*/  UISETP.NE.AND.EX UP1, UPT, UR63, URZ, UPT, UP0 ;  /* 0x000000ff3f00728c */ /* 0x000fe2000bf25300 */
[----:B------:R-:W-:Y:S01]  /*5eb0*/  ISETP.NE.AND.EX P4, PT, R43, RZ, PT, P4 ;  /* 0x000000ff2b00720c */ /* 0x000fe20003f85340 */
[----:B------:R-:W-:Y:S01]  /*5ec0*/  UPLOP3.LUT UP0, UPT, UPT, UPT, UPT, 0x40, 0x4 ;  /* 0x000000000004789c */ /* 0x000fe20003f0e870 */
[----:B------:R-:W-:Y:S05]  /*5ed0*/  ISETP.NE.AND.EX P2, PT, RZ, UR57, PT, P2 ;  /* 0x00000039ff007c0c */ /* 0x000fea000bf45320 */
[----:B------:R-:W-:Y:S06]  /*5ee0*/  UISETP.NE.AND UP2, UPT, UR4, URZ, UPT ;  /* 0x000000ff0400728c */ /* 0x000fec000bf45270 */
[----:B------:R-:W-:Y:S05]  /*5ef0*/  PLOP3.LUT P1, PT, PT, PT, UP2, 0x80, 0x8 ;  /* 0x000000000008781c */ /* 0x000fea0003f2f028 */
[----:B------:R-:W-:Y:S06]  /*5f00*/  @UP2 UPLOP3.LUT UP0, UPT, UPT, UPT, UP1, 0x80, 0x8 ;  /* 0x000000000008289c */ /* 0x000fec0003f0f010 */
[----:B------:R-:W-:Y:S01]  /*5f10*/  PLOP3.LUT P0, PT, PT, PT, UP0, 0x80, 0x8 ;  /* 0x000000000008781c */ /* 0x000fe20003f0f008 */
[----:B------:R-:W-:Y:S01]  /*5f20*/  @!UPT UIADD3 URZ, UPT, UPT, URZ, URZ, URZ ;  /* 0x000000fffffff290 */ /* 0x000fe2000fffe0ff */
[----:B------:R-:W-:Y:S11]  /*5f30*/  BRA.U !UP1, `(.L_x_100) ;  /* 0x00000001093c7547 */ /* 0x000ff6000b800000 */
[----:B------:R-:W-:Y:S01]  /*5f40*/  UISETP.NE.U32.AND UP0, UPT, UR56, URZ, UPT ;  /* 0x000000ff3800728c */ /* 0x000fe2000bf05070 */
[----:B-1----:R-:W-:Y:S01]  /*5f50*/  HFMA2 R0, -RZ, RZ, 0, 5.9604644775390625e-08 ;  /* 0x00000001ff007431 */ /* 0x002fe200000001ff */
[----:B------:R-:W1:Y:S01]  /*5f60*/  LDCU.64 UR8, c[0x0][0x358] ;  /* 0x00006b00ff0877ac */ /* 0x000e620008000a00 */
[----:B------:R-:W-:Y:S01]  /*5f70*/  IMAD.MOV.U32 R45, RZ, RZ, 0x1 ;  /* 0x00000001ff2d7424 */ /* 0x000fe200078e00ff */
[----:B------:R-:W-:Y:S06]  /*5f80*/  UISETP.NE.AND.EX UP0, UPT, UR57, URZ, UPT, UP0 ;  /* 0x000000ff3900728c */ /* 0x000fec000bf05300 */
[----:B------:R-:W-:Y:S05]  /*5f90*/  PLOP3.LUT P3, PT, PT, PT, UP0, 0x80, 0x8 ;  /* 0x000000000008781c */ /* 0x000fea0003f6f008 */
[----:B------:R-:W2:Y:S01]  /*5fa0*/  @UP0 LDCU.64 UR4, c[0x0][0x888] ;  /* 0x00011100ff0407ac */ /* 0x000ea20008000a00 */
[----:B------:R-:W-:Y:S07]  /*5fb0*/  @UP0 UIMAD UR6, UR36, UR62, URZ ;  /* 0x0000003e240602a4 */ /* 0x000fee000f8e02ff */
[----:B------:R-:W-:Y:S01]  /*5fc0*/  @!P3 PRMT R45, R0, 0x7610, R45 ;  /* 0x00007610002db816 */ /* 0x000fe2000000002d */
[----:B--2---:R-:W-:Y:S06]  /*5fd0*/  @UP0 UIMAD.WIDE UR4, UR6, 0x4, UR4 ;  /* 0x00000004060408a5 */ /* 0x004fec000f8e0204 */
[----:B------:R-:W-:Y:S01]  /*5fe0*/  IMAD.U32 R2, RZ, RZ, UR4 ;  /* 0x00000004ff027e24 */ /* 0x000fe2000f8e00ff */
[----:B------:R-:W-:Y:S04]  /*5ff0*/  MOV R3, UR5 ;  /* 0x0000000500037c02 */ /* 0x000fe80008000f00 */
[----:B------:R-:W2:Y:S01]  /*6000*/  @!UP0 LDCU UR4, c[0x0][0x880] ;  /* 0x00011000ff0487ac */ /* 0x000ea20008000800 */
[----:B-1---5:R3:W5:Y:S02]  /*6010*/  @P3 LDG.E R27, desc[UR8][R2.64] ;  /* 0x00000008021b3981 */ /* 0x022764000c1e1900 */
[----:B--23--:R-:W-:Y:S02]  /*6020*/  @!P3 IMAD.U32 R27, RZ, RZ, UR4 ;  /* 0x00000004ff1bbe24 */ /* 0x00cfe4000f8e00ff */
.L_x_100:
[----:B------:R-:W-:Y:S05]  /*6030*/  @!P4 BRA `(.L_x_101) ;  /* 0x000000000024c947 */ /* 0x000fea0003800000 */
[----:B------:R-:W-:Y:S01]  /*6040*/  ISETP.NE.U32.AND P3, PT, R40, RZ, PT ;  /* 0x000000ff2800720c */ /* 0x000fe20003f65070 */
[----:B------:R-:W2:Y:S03]  /*6050*/  LDCU.64 UR4, c[0x0][0x358] ;  /* 0x00006b00ff0477ac */ /* 0x000ea60008000a00 */
[----:B------:R-:W-:Y:S11]  /*6060*/  ISETP.NE.AND.EX P3, PT, R41, RZ, PT, P3 ;  /* 0x000000ff2900720c */ /* 0x000ff60003f65330 */
[----:B------:R-:W-:Y:S02]  /*6070*/  @!UPT UIADD3 URZ, UPT, UPT, URZ, URZ, URZ ;  /* 0x000000fffffff290 */ /* 0x000fe4000fffe0ff */
[----:B------:R-:W3:Y:S01]  /*6080*/  @P3 LDC.64 R2, c[0x0][0x8a8] ;  /* 0x00022a00ff023b82 */ /* 0x000ee20000000a00 */
[----:B-1----:R-:W-:Y:S04]  /*6090*/  @P3 IMAD R0, R42, UR36, RZ ;  /* 0x000000242a003c24 */ /* 0x002fe8000f8e02ff */
[----:B---3--:R-:W-:Y:S05]  /*60a0*/  @P3 IMAD.WIDE R2, R0, 0x4, R2 ;  /* 0x0000000400023825 */ /* 0x008fea00078e0202 */
[----:B--2--5:R2:W5:Y:S02]  /*60b0*/  @P3 LDG.E R24, desc[UR4][R2.64] ;  /* 0x0000000402183981 */ /* 0x024564000c1e1900 */
[----:B--2---:R-:W3:Y:S02]  /*60c0*/  @!P3 LDC R24, c[0x0][0x8a0] ;  /* 0x00022800ff18bb82 */ /* 0x004ee40000000800 */
.L_x_101:
[----:B-----5:R-:W-:Y:S01]  /*60d0*/  FSETP.NEU.AND P3, PT, R27, RZ, PT ;  /* 0x000000ff1b00720b */ /* 0x020fe20003f6d000 */
[----:B------:R-:W-:Y:S01]  /*60e0*/  IMAD.SHL.U32 R62, R44, 0x2, RZ ;  /* 0x000000022c3e7824 */ /* 0x000fe200078e00ff */
[----:B------:R-:W-:Y:S01]  /*60f0*/  SEL R4, RZ, 0xffffffff, P2 ;  /* 0xffffffffff047807 */ /* 0x000fe20001000000 */
[----:B------:R-:W-:Y:S01]  /*6100*/  BSSY B1, `(.L_x_102) ;  /* 0x0000036000017945 */ /* 0x000fe20003800000 */
[----:B------:R-:W-:Y:S01]  /*6110*/  @P1 LOP3.LUT P2, RZ, R45, 0xff, RZ, 0xc0, !PT ;  /* 0x000000ff2dff1812 */ /* 0x000fe2000784c0ff */
[----:B------:R-:W-:Y:S01]  /*6120*/  VIADD R60, R62, UR44 ;  /* 0x0000002c3e3c7c36 */ /* 0x000fe20008000000 */
[----:B-1----:R-:W-:Y:S01]  /*6130*/  @P1 SEL R0, RZ, 0xffffffff, P3 ;  /* 0xffffffffff001807 */ /* 0x002fe20001800000 */
[----:B------:R-:W-:Y:S01]  /*6140*/  IMAD.MOV.U32 R63, RZ, RZ, 0x1 ;  /* 0x00000001ff3f7424 */ /* 0x000fe200078e00ff */
[----:B------:R-:W-:Y:S01]  /*6150*/  LOP3.LUT R55, R55, 0x1, RZ, 0x3c, !PT ;  /* 0x0000000137377812 */ /* 0x000fe200078e3cff */
[----:B------:R-:W-:Y:S01]  /*6160*/  IMAD.MOV.U32 R61, RZ, RZ, RZ ;  /* 0x000000ffff3d7224 */ /* 0x000fe200078e00ff */
[----:B------:R-:W-:Y:S02]  /*6170*/  @P0 SEL R0, R4, R0, !P2 ;  /* 0x0000000004000207 */ /* 0x000fe40005000000 */
[----:B------:R-:W-:Y:S02]  /*6180*/  CS2R R38, SRZ ;  /* 0x0000000000267805 */ /* 0x000fe4000001ff00 */
[----:B------:R-:W-:Y:S02]  /*6190*/  LEA R26, R22, UR44, 0x3 ;  /* 0x0000002c161a7c11 */ /* 0x000fe4000f8e18ff */
[----:B------:R-:W-:Y:S02]  /*61a0*/  CS2R R36, SRZ ;  /* 0x0000000000247805 */ /* 0x000fe4000001ff00 */
[----:B------:R-:W-:Y:S02]  /*61b0*/  @P1 LOP3.LUT R0, R0, 0x1, RZ, 0xc0, !PT ;  /* 0x0000000100001812 */ /* 0x000fe400078ec0ff */
[----:B------:R-:W-:Y:S02]  /*61c0*/  CS2R R30, SRZ ;  /* 0x00000000001e7805 */ /* 0x000fe4000001ff00 */
[----:B------:R-:W-:Y:S02]  /*61d0*/  SHF.L.U32 R2, R54, 0x1f, RZ ;  /* 0x0000001f36027819 */ /* 0x000fe400000006ff */
[----:B------:R-:W-:Y:S02]  /*61e0*/  CS2R R28, SRZ ;  /* 0x00000000001c7805 */ /* 0x000fe4000001ff00 */
[----:B------:R-:W-:Y:S01]  /*61f0*/  ISETP.NE.U32.OR P5, PT, R0, 0x1, !P1 ;  /* 0x000000010000780c */ /* 0x000fe20004fa5470 */
[----:B------:R-:W-:Y:S01]  /*6200*/  IMAD.IADD R59, R56, 0x1, R60 ;  /* 0x00000001383b7824 */ /* 0x000fe200078e023c */
[----:B------:R-:W-:Y:S02]  /*6210*/  PLOP3.LUT P2, PT, PT, PT, UP1, 0x80, 0x8 ;  /* 0x000000000008781c */ /* 0x000fe40003f4f018 */
[----:B------:R-:W-:Y:S02]  /*6220*/  LEA.HI R25, R22, R22, RZ, 0x1 ;  /* 0x0000001616197211 */ /* 0x000fe400078f08ff */
[----:B------:R-:W-:Y:S02]  /*6230*/  LOP3.LUT P4, R51, R45, 0xff, RZ, 0xc0, !PT ;  /* 0x000000ff2d337812 */ /* 0x000fe4000788c0ff */
[----:B------:R-:W-:Y:S02]  /*6240*/  SEL R3, RZ, 0xffffffff, P3 ;  /* 0xffffffffff037807 */ /* 0x000fe40001800000 */
[----:B------:R-:W-:Y:S03]  /*6250*/  P2R R58, PR, RZ, 0x20 ;  /* 0x00000020ff3a7803 */ /* 0x000fe60000000000 */
[----:B------:R-:W-:Y:S02]  /*6260*/  @P5 SHF.L.U32 R0, R55, 0x1f, RZ ;  /* 0x0000001f37005819 */ /* 0x000fe400000006ff */
[----:B------:R-:W-:Y:S02]  /*6270*/  @P2 SEL R3, R4, R3, !P4 ;  /* 0x0000000304032207 */ /* 0x000fe40006000000 */
[----:B------:R1:W2:Y:S02]  /*6280*/  @P5 SYNCS.PHASECHK.TRANS64.TRYWAIT P1, [UR44+0x80], R0 ;  /* 0x00008000ff0055a7 */ /* 0x0002a4000802112c */
[----:B------:R-:W-:Y:S04]  /*6290*/  LOP3.LUT R3, R3, 0x1, RZ, 0xc0, !PT ;  /* 0x0000000103037812 */ /* 0x000fe800078ec0ff */
[----:B------:R-:W-:Y:S04]  /*62a0*/  ISETP.NE.U32.AND P2, PT, R3, 0x1, PT ;  /* 0x000000010300780c */ /* 0x000fe80003f45070 */
[----:B------:R-:W-:Y:S01]  /*62b0*/  P2R R64, PR, RZ, 0x4 ;  /* 0x00000004ff407803 */ /* 0x000fe20000000000 */
[----:B------:R4:W3:Y:S01]  /*62c0*/  SYNCS.PHASECHK.TRANS64.TRYWAIT P0, [R26+URZ+0xf0], R2 ;  /* 0x0000f0021a0075a7 */ /* 0x0008e200080011ff */
[C---:B-1----:R-:W-:Y:S01]  /*62d0*/  IMAD.SHL.U32 R0, R25.reuse, 0x40, RZ ;  /* 0x0000004019007824 */ /* 0x042fe200078e00ff */
[----:B------:R-:W-:Y:S04]  /*62e0*/  LOP3.LUT R25, R25, 0xffe, RZ, 0xc0, !PT ;  /* 0x00000ffe19197812 */ /* 0x000fe800078ec0ff */
[----:B------:R-:W-:Y:S01]  /*62f0*/  LOP3.LUT R0, R0, 0xffffff80, RZ, 0xc0, !PT ;  /* 0xffffff8000007812 */ /* 0x000fe200078ec0ff */
[----:B------:R-:W-:Y:S04]  /*6300*/  IMAD.IADD R25, R22, 0x1, -R25 ;  /* 0x0000000116197824 */ /* 0x000fe800078e0a19 */
[----:B------:R-:W-:Y:S04]  /*6310*/  IMAD.IADD R0, R23, 0x1, R0 ;  /* 0x0000000117007824 */ /* 0x000fe800078e0200 */
[----:B------:R-:W-:Y:S01]  /*6320*/  IMAD R25, R25, 0x100000, R0 ;  /* 0x0010000019197824 */ /* 0x000fe200078e0200 */
[----:B--2---:R-:W-:Y:S01]  /*6330*/  @P5 SEL R63, RZ, 0x1, !P1 ;  /* 0x00000001ff3f5807 */ /* 0x004fe20004800000 */
[----:B----4-:R-:W-:Y:S06]  /*6340*/  @!P5 BRA `(.L_x_103) ;  /* 0x000000000044d947 */ /* 0x010fec0003800000 */
[----:B------:R-:W-:Y:S01]  /*6350*/  IMAD.MOV.U32 R38, RZ, RZ, RZ ;  /* 0x000000ffff267224 */ /* 0x000fe200078e00ff */
[----:B------:R-:W-:Y:S01]  /*6360*/  ISETP.NE.AND P1, PT, R63, RZ, PT ;  /* 0x000000ff3f00720c */ /* 0x000fe20003f25270 */
[----:B------:R-:W-:Y:S01]  /*6370*/  BSSY B0, `(.L_x_104) ;  /* 0x0000008000007945 */ /* 0x000fe20003800000 */
[----:B------:R-:W-:Y:S02]  /*6380*/  CS2R R30, SRZ ;  /* 0x00000000001e7805 */ /* 0x000fe4000001ff00 */
[----:B------:R-:W-:Y:S02]  /*6390*/  CS2R R28, SRZ ;  /* 0x00000000001c7805 */ /* 0x000fe4000001ff00 */
[----:B------:R-:W-:Y:S07]  /*63a0*/  CS2R R36, SRZ ;  /* 0x0000000000247805 */ /* 0x000fee000001ff00 */
[----:B------:R-:W-:Y:S05]  /*63b0*/  @P1 BRA `(.L_x_105) ;  /* 0x00000000000c1947 */ /* 0x000fea0003800000 */
[----:B------:R-:W-:Y:S04]  /*63c0*/  SHF.L.U32 R3, R55, 0x1f, RZ ;  /* 0x0000001f37037819 */ /* 0x000fe800000006ff */
[----:B------:R-:W1:Y:S02]  /*63d0*/  SYNCS.PHASECHK.TRANS64.TRYWAIT P1, [UR44+0x80], R3 ;  /* 0x00008003ff0075a7 */ /* 0x000e64000802112c */
[----:B-1----:R-:W-:Y:S05]  /*63e0*/  @!P1 BRA `(.L_x_106) ;  /* 0x0000003000149947 */ /* 0x002fea0003800000 */
.L_x_105:
[----:B------:R-:W-:Y:S05]  /*63f0*/  BSYNC B0 ;  /* 0x0000000000007941 */ /* 0x000fea0003800000 */
.L_x_104:
[----:B------:R-:W-:Y:S01]  /*6400*/  ISETP.NE.AND P1, PT, R64, RZ, PT ;  /* 0x000000ff4000720c */ /* 0x000fe20003f25270 */
[----:B------:R-:W-:Y:S11]  /*6410*/  HFMA2 R61, -RZ, RZ, 0, 5.9604644775390625e-08 ;  /* 0x00000001ff3d7431 */ /* 0x000ff600000001ff */
[----:B------:R-:W-:Y:S01]  /*6420*/  @!UPT UIADD3 URZ, UPT, UPT, URZ, URZ, URZ ;  /* 0x000000fffffff290 */ /* 0x000fe2000fffe0ff */
[----:B------:R-:W-:Y:S05]  /*6430*/  @P1 WARPSYNC.ALL ;  /* 0x0000000000001948 */ /* 0x000fea0003800000 */
[----:B------:R2:W4:Y:S04]  /*6440*/  @P1 LDSM.16.M88.4 R28, [R62+UR44+0x200] ;  /* 0x0002002c3e1c183b */ /* 0x0005280008000200 */
[----:B------:R2:W1:Y:S02]  /*6450*/  @P1 LDSM.16.M88.4 R36, [R59+0x200] ;  /* 0x000200003b24183b */ /* 0x0004640000000200 */
.L_x_103:
[----:B------:R-:W-:Y:S05]  /*6460*/  BSYNC B1 ;  /* 0x0000000000017941 */ /* 0x000fea0003800000 */
.L_x_102:
[----:B-1----:R-:W-:Y:S04]  /*6470*/  SHF.R.U32.HI R0, RZ, 0x15, R25 ;  /* 0x00000015ff007819 */ /* 0x002fe80000011619 */
[----:B------:R-:W-:Y:S01]  /*6480*/  LOP3.LUT P1, RZ, R0, 0x3, R46, 0x48, !PT ;  /* 0x0000000300ff7812 */ /* 0x000fe2000782482e */
[----:B------:R-:W-:Y:S01]  /*6490*/  @!UPT UIADD3 URZ, UPT, UPT, URZ, URZ, URZ ;  /* 0x000000fffffff290 */ /* 0x000fe2000fffe0ff */
[----:B---3--:R-:W-:Y:S11]  /*64a0*/  @P0 BRA `(.L_x_107) ;  /* 0x0000000000080947 */ /* 0x008ff60003800000 */
[----:B------:R-:W1:Y:S02]  /*64b0*/  SYNCS.PHASECHK.TRANS64.TRYWAIT P0, [R26+URZ+0xf0], R2 ;  /* 0x0000f0021a0075a7 */ /* 0x000e6400080011ff */
[----:B-1----:R-:W-:Y:S05]  /*64c0*/  @!P0 BRA `(.L_x_108) ;  /* 0x0000002c00f48947 */ /* 0x002fea0003800000 */
.L_x_107:
[----:B------:R-:W-:Y:S05]  /*64d0*/  @!P1 BRA `(.L_x_109) ;  /* 0x0000000000409947 */ /* 0x000fea0003800000 */
[----:B------:R-:W3:Y:S01]  /*64e0*/  LDCU.64 UR8, c[0x4][0x70] ;  /* 0x01000e00ff0877ac */ /* 0x000ee20008000a00 */
[----:B------:R-:W-:Y:S01]  /*64f0*/  MOV R3, 0x0 ;  /* 0x0000000000037802 */ /* 0x000fe20000000f00 */
[----:B------:R-:W-:Y:S02]  /*6500*/  HFMA2 R12, -RZ, RZ, 0, 5.9604644775390625e-08 ;  /* 0x00000001ff0c7431 */ /* 0x000fe400000001ff */
[----:B------:R-:W-:Y:S02]  /*6510*/  IMAD.MOV.U32 R8, RZ, RZ, 0x192 ;  /* 0x00000192ff087424 */ /* 0x000fe400078e00ff */
[----:B------:R-:W-:Y:S01]  /*6520*/  IMAD.MOV.U32 R13, RZ, RZ, RZ ;  /* 0x000000ffff0d7224 */ /* 0x000fe200078e00ff */
[----:B------:R-:W5:Y:S01]  /*6530*/  LDCU.64 UR6, c[0x4][0x78] ;  /* 0x01000f00ff0677ac */ /* 0x000f620008000a00 */
[----:B-1----:R-:W1:Y:S01]  /*6540*/  LDC.64 R2, c[0x4][R3] ;  /* 0x0100000003027b82 */ /* 0x002e620000000a00 */
[----:B------:R-:W2:Y:S01]  /*6550*/  LDCU.64 UR4, c[0x4][0x10] ;  /* 0x01000200ff0477ac */ /* 0x000ea20008000a00 */
[----:B---3--:R-:W-:Y:S01]  /*6560*/  MOV R5, UR9 ;  /* 0x0000000900057c02 */ /* 0x008fe20008000f00 */
[----:B------:R-:W-:Y:S01]  /*6570*/  IMAD.U32 R4, RZ, RZ, UR8 ;  /* 0x00000008ff047e24 */ /* 0x000fe2000f8e00ff */
[----:B-----5:R-:W-:Y:S01]  /*6580*/  MOV R7, UR7 ;  /* 0x0000000700077c02 */ /* 0x020fe20008000f00 */
[----:B------:R-:W-:Y:S01]  /*6590*/  IMAD.U32 R6, RZ, RZ, UR6 ;  /* 0x00000006ff067e24 */ /* 0x000fe2000f8e00ff */
[----:B--2---:R-:W-:Y:S01]  /*65a0*/  MOV R11, UR5 ;  /* 0x00000005000b7c02 */ /* 0x004fe20008000f00 */
[----:B------:R-:W-:Y:S02]  /*65b0*/  IMAD.U32 R10, RZ, RZ, UR4 ;  /* 0x00000004ff0a7e24 */ /* 0x000fe4000f8e00ff */
[----:B------:R-:W-:Y:S07]  /*65c0*/  LEPC R20, `(.L_x_109) ;  /* 0x000000001014794e */ /* 0x000fee0000000000 */
[----:B-1--4-:R-:W-:Y:S05]  /*65d0*/  CALL.ABS.NOINC R2 ;  /* 0x0000000002007343 */ /* 0x012fea0003c00000 */
.L_x_109:
[----:B------:R-:W-:Y:S05]  /*65e0*/  WARPSYNC.ALL ;  /* 0x0000000000007948 */ /* 0x000fea0003800000 */
[----:B------:R-:W-:Y:S01]  /*65f0*/  R2UR UR4, R25 ;  /* 0x00000000190472ca */ /* 0x000fe200000e0000 */
[--C-:B----4-:R-:W-:Y:S01]  /*6600*/  HADD2.F32 R3, -RZ, R28.reuse.H0_H0 ;  /* 0x2000001cff037230 */ /* 0x110fe20000004100 */
[----:B------:R-:W-:Y:S01]  /*6610*/  ISETP.NE.AND P0, PT, R57, RZ, PT ;  /* 0x000000ff3900720c */ /* 0x000fe20003f05270 */
[--C-:B------:R-:W-:Y:S01]  /*6620*/  HADD2.F32 R20, -RZ, R29.reuse.H0_H0 ;  /* 0x2000001dff147230 */ /* 0x100fe20000004100 */
[----:B------:R-:W-:Y:S01]  /*6630*/  BSSY.RECONVERGENT B0, `(.L_x_110) ;  /* 0x000004c000007945 */ /* 0x000fe20003800200 */
[----:B------:R-:W-:Y:S08]  /*6640*/  HADD2.F32 R21, -RZ, R29.H1_H1 ;  /* 0x3000001dff157230 */ /* 0x000ff00000004100 */
[----:B------:R-:W3:Y:S02]  /*6650*/  LDTM.16dp256bit.x4 R4, tmem[UR4] ;  /* 0x00000004000479ee */ /* 0x000ee40008120000 */
[C---:B---3--:R-:W-:Y:S01]  /*6660*/  FMUL R0, R24.reuse, R4 ;  /* 0x0000000418007220 */ /* 0x048fe20000400000 */
[----:B------:R-:W-:Y:S02]  /*6670*/  HADD2.F32 R4, -RZ, R28.H1_H1 ;  /* 0x3000001cff047230 */ /* 0x000fe40000004100 */
[C---:B-1----:R-:W-:Y:S01]  /*6680*/  FMUL R2, R24.reuse, R5 ;  /* 0x0000000518027220 */ /* 0x042fe20000400000 */
[C---:B------:R-:W-:Y:S01]  /*6690*/  FMUL R7, R24.reuse, R7 ;  /* 0x0000000718077220 */ /* 0x040fe20000400000 */
[C---:B------:R-:W-:Y:S01]  /*66a0*/  FFMA R0, R27.reuse, R3, R0 ;  /* 0x000000031b007223 */ /* 0x040fe20000000000 */
[C---:B------:R-:W-:Y:S01]  /*66b0*/  FMUL R3, R24.reuse, R6 ;  /* 0x0000000618037220 */ /* 0x040fe20000400000 */
[C---:B------:R-:W-:Y:S01]  /*66c0*/  FFMA R2, R27.reuse, R4, R2 ;  /* 0x000000041b027223 */ /* 0x040fe20000000002 */
[C---:B------:R-:W-:Y:S01]  /*66d0*/  FMUL R4, R24.reuse, R8 ;  /* 0x0000000818047220 */ /* 0x040fe20000400000 */
[C---:B------:R-:W-:Y:S01]  /*66e0*/  FMUL R8, R24.reuse, R12 ;  /* 0x0000000c18087220 */ /* 0x040fe20000400000 */
[C---:B------:R-:W-:Y:S01]  /*66f0*/  FFMA R3, R27.reuse, R20, R3 ;  /* 0x000000141b037223 */ /* 0x040fe20000000003 */
[----:B------:R-:W-:Y:S01]  /*6700*/  FMUL R12, R24, R16 ;  /* 0x00000010180c7220 */ /* 0x000fe20000400000 */
[--C-:B------:R-:W-:Y:S01]  /*6710*/  HADD2.F32 R16, -RZ, R30.reuse.H0_H0 ;  /* 0x2000001eff107230 */ /* 0x100fe20000004100 */
[----:B------:R-:W-:Y:S01]  /*6720*/  F2FP.F16.F32.PACK_AB R32, R2, R0 ;  /* 0x000000000220723e */ /* 0x000fe200000000ff */
[----:B------:R-:W-:Y:S02]  /*6730*/  HADD2.F32 R0, -RZ, R30.H1_H1 ;  /* 0x3000001eff007230 */ /* 0x000fe40000004100 */
[C---:B------:R-:W-:Y:S01]  /*6740*/  FFMA R7, R27.reuse, R21, R7 ;  /* 0x000000151b077223 */ /* 0x040fe20000000007 */
[C---:B------:R-:W-:Y:S01]  /*6750*/  FMUL R5, R24.reuse, R9 ;  /* 0x0000000918057220 */ /* 0x040fe20000400000 */
[--C-:B------:R-:W-:Y:S02]  /*6760*/  HADD2.F32 R2, -RZ, R31.reuse.H0_H0 ;  /* 0x2000001fff027230 */ /* 0x100fe40000004100 */
[C---:B------:R-:W-:Y:S01]  /*6770*/  FFMA R4, R27.reuse, R16, R4 ;  /* 0x000000101b047223 */ /* 0x040fe20000000004 */
[C---:B------:R-:W-:Y:S01]  /*6780*/  FMUL R6, R24.reuse, R10 ;  /* 0x0000000a18067220 */ /* 0x040fe20000400000 */
[C---:B------:R-:W-:Y:S01]  /*6790*/  FFMA R5, R27.reuse, R0, R5 ;  /* 0x000000001b057223 */ /* 0x040fe20000000005 */
[----:B------:R-:W-:Y:S02]  /*67a0*/  HADD2.F32 R16, -RZ, R31.H1_H1 ;  /* 0x3000001fff107230 */ /* 0x000fe40000004100 */
[C---:B------:R-:W-:Y:S01]  /*67b0*/  FMUL R11, R24.reuse, R11 ;  /* 0x0000000b180b7220 */ /* 0x040fe20000400000 */
[----:B------:R-:W-:Y:S01]  /*67c0*/  FFMA R6, R27, R2, R6 ;  /* 0x000000021b067223 */ /* 0x000fe20000000006 */
[--C-:B------:R-:W-:Y:S01]  /*67d0*/  HADD2.F32 R0, -RZ, R36.reuse.H0_H0 ;  /* 0x20000024ff007230 */ /* 0x100fe20000004100 */
[----:B------:R-:W-:Y:S01]  /*67e0*/  F2FP.F16.F32.PACK_AB R33, R7, R3 ;  /* 0x000000030721723e */ /* 0x000fe200000000ff */
[----:B------:R-:W-:Y:S02]  /*67f0*/  HADD2.F32 R2, -RZ, R36.H1_H1 ;  /* 0x30000024ff027230 */ /* 0x000fe40000004100 */
[C---:B------:R-:W-:Y:S01]  /*6800*/  FMUL R9, R24.reuse, R13 ;  /* 0x0000000d18097220 */ /* 0x040fe20000400000 */
[--C-:B------:R-:W-:Y:S02]  /*6810*/  HADD2.F32 R3, -RZ, R37.reuse.H0_H0 ;  /* 0x20000025ff037230 */ /* 0x100fe40000004100 */
[C---:B------:R-:W-:Y:S01]  /*6820*/  FMUL R10, R24.reuse, R14 ;  /* 0x0000000e180a7220 */ /* 0x040fe20000400000 */
[C---:B------:R-:W-:Y:S01]  /*6830*/  FFMA R11, R27.reuse, R16, R11 ;  /* 0x000000101b0b7223 */ /* 0x040fe2000000000b */
[C---:B------:R-:W-:Y:S01]  /*6840*/  FFMA R8, R27.reuse, R0, R8 ;  /* 0x000000001b087223 */ /* 0x040fe20000000008 */
[C---:B------:R-:W-:Y:S01]  /*6850*/  FFMA R9, R27.reuse, R2, R9 ;  /* 0x000000021b097223 */ /* 0x040fe20000000009 */
[----:B------:R-:W-:Y:S02]  /*6860*/  HADD2.F32 R0, -RZ, R37.H1_H1 ;  /* 0x30000025ff007230 */ /* 0x000fe40000004100 */
[----:B------:R-:W-:Y:S01]  /*6870*/  FFMA R10, R27, R3, R10 ;  /* 0x000000031b0a7223 */ /* 0x000fe2000000000a */
[C---:B------:R-:W-:Y:S01]  /*6880*/  FMUL R15, R24.reuse, R15 ;  /* 0x0000000f180f7220 */ /* 0x040fe20000400000 */
[--C-:B------:R-:W-:Y:S01]  /*6890*/  HADD2.F32 R2, -RZ, R38.reuse.H0_H0 ;  /* 0x20000026ff027230 */ /* 0x100fe20000004100 */
[----:B------:R-:W-:Y:S01]  /*68a0*/  F2FP.F16.F32.PACK_AB R34, R5, R4 ;  /* 0x000000040522723e */ /* 0x000fe200000000ff */
[----:B------:R-:W-:Y:S02]  /*68b0*/  HADD2.F32 R3, -RZ, R38.H1_H1 ;  /* 0x30000026ff037230 */ /* 0x000fe40000004100 */
[C---:B------:R-:W-:Y:S01]  /*68c0*/  FMUL R13, R24.reuse, R17 ;  /* 0x00000011180d7220 */ /* 0x040fe20000400000 */
[--C-:B------:R-:W-:Y:S02]  /*68d0*/  HADD2.F32 R4, -RZ, R39.reuse.H0_H0 ;  /* 0x20000027ff047230 */ /* 0x100fe40000004100 */
[C---:B------:R-:W-:Y:S01]  /*68e0*/  FMUL R14, R24.reuse, R18 ;  /* 0x00000012180e7220 */ /* 0x040fe20000400000 */
[----:B------:R-:W-:Y:S02]  /*68f0*/  HADD2.F32 R5, -RZ, R39.H1_H1 ;  /* 0x30000027ff057230 */ /* 0x000fe40000004100 */
[C---:B------:R-:W-:Y:S01]  /*6900*/  FFMA R15, R27.reuse, R0, R15 ;  /* 0x000000001b0f7223 */ /* 0x040fe2000000000f */
[----:B------:R-:W-:Y:S01]  /*6910*/  FMUL R19, R24, R19 ;  /* 0x0000001318137220 */ /* 0x000fe20000400000 */
[C---:B------:R-:W-:Y:S01]  /*6920*/  FFMA R12, R27.reuse, R2, R12 ;  /* 0x000000021b0c7223 */ /* 0x040fe2000000000c */
[C---:B------:R-:W-:Y:S01]  /*6930*/  FFMA R13, R27.reuse, R3, R13 ;  /* 0x000000031b0d7223 */ /* 0x040fe2000000000d */
[C---:B------:R-:W-:Y:S01]  /*6940*/  FFMA R14, R27.reuse, R4, R14 ;  /* 0x000000041b0e7223 */ /* 0x040fe2000000000e */
[----:B------:R-:W-:Y:S01]  /*6950*/  FFMA R19, R27, R5, R19 ;  /* 0x000000051b137223 */ /* 0x000fe20000000013 */
[----:B------:R-:W-:Y:S02]  /*6960*/  F2FP.F16.F32.PACK_AB R35, R11, R6 ;  /* 0x000000060b23723e */ /* 0x000fe400000000ff */
[----:B------:R-:W-:Y:S02]  /*6970*/  F2FP.F16.F32.PACK_AB R8, R9, R8 ;  /* 0x000000080908723e */ /* 0x000fe400000000ff */
[----:B------:R-:W-:Y:S01]  /*6980*/  F2FP.F16.F32.PACK_AB R9, R15, R10 ;  /* 0x0000000a0f09723e */ /* 0x000fe200000000ff */
[----:B------:R1:W-:Y:S01]  /*6990*/  STSM.16.M88.4 [R60+0x200], R32 ;  /* 0x000200203c007844 */ /* 0x0003e20000000200 */
[----:B------:R-:W-:Y:S02]  /*69a0*/  F2FP.F16.F32.PACK_AB R10, R13, R12 ;  /* 0x0000000c0d0a723e */ /* 0x000fe400000000ff */
[----:B------:R-:W-:Y:S05]  /*69b0*/  F2FP.F16.F32.PACK_AB R11, R19, R14 ;  /* 0x0000000e130b723e */ /* 0x000fea00000000ff */
[----:B------:R1:W-:Y:S01]  /*69c0*/  STSM.16.M88.4 [R59+0x200], R8 ;  /* 0x000200083b007844 */ /* 0x0003e20000000200 */
[----:B------:R-:W-:Y:S01]  /*69d0*/  @!PT LDS RZ, [RZ] ;  /* 0x00000000fffff984 */ /* 0x000fe20000000800 */
[----:B------:R-:W-:Y:S01]  /*69e0*/  @!PT LDS RZ, [RZ] ;  /* 0x00000000fffff984 */ /* 0x000fe20000000800 */
[----:B------:R-:W-:Y:S01]  /*69f0*/  @!PT LDS RZ, [RZ] ;  /* 0x00000000fffff984 */ /* 0x000fe20000000800 */
[----:B------:R-:W-:Y:S01]  /*6a00*/  @!PT LDS RZ, [RZ] ;  /* 0x00000000fffff984 */ /* 0x000fe20000000800 */
[----:B------:R3:W-:Y:S07]  /*6a10*/  MEMBAR.ALL.CTA ;  /* 0x0000000000007992 */ /* 0x0007ee0000008000 */
[----:B---3--:R-:W3:Y:S02]  /*6a20*/  FENCE.VIEW.ASYNC.S ;  /* 0x00000000000073c6 */ /* 0x008ee40000000000 */
[----:B---3--:R-:W-:Y:S06]  /*6a30*/  BAR.SYNC.DEFER_BLOCKING 0x1, 0x80 ;  /* 0x0042000000007b1d */ /* 0x008fec0000010000 */
[----:B------:R-:W-:Y:S05]  /*6a40*/  @P0 BRA `(.L_x_111) ;  /* 0x0000000000280947 */ /* 0x000fea0003800000 */
[----:B------:R-:W3:Y:S01]  /*6a50*/  LDCU.64 UR6, c[0x0][0x348] ;  /* 0x00006900ff0677ac */ /* 0x000ee20008000a00 */
[----:B------:R-:W-:Y:S01]  /*6a60*/  UIADD3 UR4, UPT, UPT, UR44, 0x200, URZ ;  /* 0x000002002c047890 */ /* 0x000fe2000fffe0ff */
[----:B------:R-:W-:Y:S05]  /*6a70*/  UMOV UR51, UR36 ;  /* 0x0000002400337c82 */ /* 0x000fea0008000000 */
[----:B------:R-:W-:Y:S04]  /*6a80*/  MOV R50, UR4 ;  /* 0x0000000400327c02 */ /* 0x000fe80008000f00 */
[----:B------:R-:W-:Y:S01]  /*6a90*/  R2UR UR48, R50 ;  /* 0x00000000323072ca */ /* 0x000fe200000e0000 */
[----:B---3--:R-:W-:Y:S04]  /*6aa0*/  UIADD3 UR4, UP0, UPT, UR6, 0x680, URZ ;  /* 0x0000068006047890 */ /* 0x008fe8000ff1e0ff */
[----:B------:R-:W-:Y:S09]  /*6ab0*/  UIADD3.X UR5, UPT, UPT, URZ, UR7, URZ, UP0, !UPT ;  /* 0x00000007ff057290 */ /* 0x000ff200087fe4ff */
[----:B------:R3:W-:Y:S01]  /*6ac0*/  UTMASTG.3D [UR48], [UR4] ;  /* 0x00000030040073b5 */ /* 0x0007e20008010000 */
[----:B------:R0:W-:Y:S01]  /*6ad0*/  UTMACMDFLUSH ;  /* 0x00000000000079b7 */ /* 0x0001e20000000000 */
[----:B---3--:R-:W-:Y:S04]  /*6ae0*/  DEPBAR.LE SB0, 0x1 ;  /* 0x000080400000791a */ /* 0x008fe80000000000 */
.L_x_111:
[----:B------:R-:W-:Y:S05]  /*6af0*/  BSYNC.RECONVERGENT B0 ;  /* 0x0000000000007941 */ /* 0x000fea0003800200 */
.L_x_110:
[----:B------:R-:W-:Y:S01]  /*6b00*/  BAR.SYNC.DEFER_BLOCKING 0x1, 0x80 ;  /* 0x0042000000007b1d */ /* 0x000fe20000010000 */
[----:B------:R-:W-:Y:S01]  /*6b10*/  ISETP.NE.AND P1, PT, R58, RZ, PT ;  /* 0x000000ff3a00720c */ /* 0x000fe20003f25270 */
[----:B------:R-:W-:Y:S01]  /*6b20*/  UISETP.NE.AND UP0, UPT, UR47, URZ, UPT ;  /* 0x000000ff2f00728c */ /* 0x000fe2000bf05270 */
[----:B------:R-:W-:Y:S11]  /*6b30*/  LEA R4, R61, UR44, 0x3 ;  /* 0x0000002c3d047c11 */ /* 0x000ff6000f8e18ff */
[----:B------:R-:W-:Y:S01]  /*6b40*/  @P1 SHF.L.U32 R3, R55, 0x1f, RZ ;  /* 0x0000001f37031819 */ /* 0x000fe200000006ff */
[----:B------:R-:W-:Y:S06]  /*6b50*/  BRA.U !UP0, `(.L_x_112) ;  /* 0x0000000108247547 */ /* 0x000fec000b800000 */
[----:B------:R-:W3:Y:S01]  /*6b60*/  S2R R0, SR_CgaCtaId ;  /* 0x0000000000007919 */ /* 0x000ee20000008800 */
[----:B------:R-:W-:Y:S01]  /*6b70*/  IMAD.U32 R2, RZ, RZ, UR46 ;  /* 0x0000002eff027e24 */ /* 0x000fe2000f8e00ff */
[----:B------:R-:W-:Y:S04]  /*6b80*/  UIADD3 UR4, UPT, UPT, UR46, 0x1, URZ ;  /* 0x000000012e047890 */ /* 0x000fe8000fffe0ff */
[----:B------:R-:W-:Y:S01]  /*6b90*/  @P1 LEA R2, R2, UR44, 0x3 ;  /* 0x0000002c02021c11 */ /* 0x000fe2000f8e18ff */
[----:B------:R-:W-:Y:S04]  /*6ba0*/  UISETP.NE.AND UP0, UPT, UR4, 0x4, UPT ;  /* 0x000000040400788c */ /* 0x000fe8000bf05270 */
[----:B------:R-:W-:Y:S01]  /*6bb0*/  @P1 VIADD R2, R2, 0xa0 ;  /* 0x000000a002021836 */ /* 0x000fe20000000000 */
[----:B------:R-:W-:Y:S04]  /*6bc0*/  USEL UR46, UR4, URZ, UP0 ;  /* 0x000000ff042e7287 */ /* 0x000fe80008000000 */
[----:B---3--:R-:W-:Y:S04]  /*6bd0*/  @P1 PRMT R0, R0, 0x654, R2 ;  /* 0x0000065400001816 */ /* 0x008fe80000000002 */
[----:B------:R3:W-:Y:S04]  /*6be0*/  @P1 SYNCS.ARRIVE.TRANS64.RED.A1T0 RZ, [R0+URZ], RZ ;  /* 0x000000ff00ff19a7 */ /* 0x0007e800081004ff */
.L_x_112:
[----:B------:R-:W4:Y:S01]  /*6bf0*/  @P1 SYNCS.PHASECHK.TRANS64.TRYWAIT P0, [R4+URZ+0x80], R3 ;  /* 0x00008003040015a7 */ /* 0x000f2200080011ff */
[----:B------:R-:W-:Y:S01]  /*6c00*/  BSSY B1, `(.L_x_113) ;  /* 0x0000013000017945 */ /* 0x000fe20003800000 */
[----:B----4-:R-:W-:Y:S03]  /*6c10*/  @P1 SEL R63, RZ, 0x1, !P0 ;  /* 0x00000001ff3f1807 */ /* 0x010fe60004000000 */
[----:B------:R-:W-:Y:S05]  /*6c20*/  @!P1 BRA `(.L_x_114) ;  /* 0x0000000000409947 */ /* 0x000fea0003800000 */
[----:B------:R-:W-:Y:S01]  /*6c30*/  ISETP.NE.AND P1, PT, R64, RZ, PT ;  /* 0x000000ff4000720c */ /* 0x000fe20003f25270 */
[----:B------:R-:W-:Y:S01]  /*6c40*/  BSSY B0, `(.L_x_115) ;  /* 0x0000009000007945 */ /* 0x000fe20003800000 */
[----:B------:R-:W-:Y:S11]  /*6c50*/  ISETP.NE.AND P0, PT, R63, RZ, PT ;  /* 0x000000ff3f00720c */ /* 0x000ff60003f05270 */
[----:B------:R-:W-:Y:S05]  /*6c60*/  @P1 IMAD R3, R61, 0x1000, R62 ;  /* 0x000010003d031824 */ /* 0x000fea00078e023e */
[----:B------:R-:W-:Y:S05]  /*6c70*/  @P1 IADD3 R2, PT, PT, R3, UR44, RZ ;  /* 0x0000002c03021c10 */ /* 0x000fea000fffe0ff */
[----:B------:R-:W-:Y:S01]  /*6c80*/  @P1 IMAD.IADD R2, R56, 0x1, R2 ;  /* 0x0000000138021824 */ /* 0x000fe200078e0202 */
[----:B------:R-:W-:Y:S06]  /*6c90*/  @P0 BRA `(.L_x_116) ;  /* 0x00000000000c0947 */ /* 0x000fec0003800000 */
[----:B---3--:R-:W-:Y:S04]  /*6ca0*/  SHF.L.U32 R0, R55, 0x1f, RZ ;  /* 0x0000001f37007819 */ /* 0x008fe800000006ff */
[----:B------:R-:W3:Y:S02]  /*6cb0*/  SYNCS.PHASECHK.TRANS64.TRYWAIT P0, [R4+URZ+0x80], R0 ;  /* 0x00008000040075a7 */ /* 0x000ee400080011ff */
[----:B---3--:R-:W-:Y:S05]  /*6cc0*/  @!P0 BRA `(.L_x_117) ;  /* 0x0000002800088947 */ /* 0x008fea0003800000 */
.L_x_116:
[----:B------:R-:W-:Y:S05]  /*6cd0*/  BSYNC B0 ;  /* 0x0000000000007941 */ /* 0x000fea0003800000 */
.L_x_115:
[----:B------:R-:W-:Y:S02]  /*6ce0*/  ISETP.NE.AND P0, PT, R64, RZ, PT ;  /* 0x000000ff4000720c */ /* 0x000fe40003f05270 */
[----:B------:R-:W-:Y:S11]  /*6cf0*/  IADD3 R61, PT, PT, R61, 0x1, RZ ;  /* 0x000000013d3d7810 */ /* 0x000ff60007ffe0ff */
[----:B------:R-:W-:Y:S05]  /*6d00*/  @P0 WARPSYNC.ALL ;  /* 0x0000000000000948 */ /* 0x000fea0003800000 */
[----:B------:R4:W1:Y:S04]  /*6d10*/  @P0 LDSM.16.M88.4 R28, [R3+UR44+0x200] ;  /* 0x0002002c031c083b */ /* 0x0008680008000200 */
[----:B------:R4:W1:Y:S02]  /*6d20*/  @P0 LDSM.16.M88.4 R36, [R2+0x200] ;  /* 0x000200000224083b */ /* 0x0008640000000200 */
.L_x_114:
[----:B------:R-:W-:Y:S05]  /*6d30*/  BSYNC B1 ;  /* 0x0000000000017941 */ /* 0x000fea0003800000 */
.L_x_113:
[----:B---3--:R-:W-:Y:S05]  /*6d40*/  VIADD R0, R25, 0x20 ;  /* 0x0000002019007836 */ /* 0x008fea0000000000 */
[----:B------:R-:W-:Y:S04]  /*6d50*/  SHF.R.U32.HI R0, RZ, 0x15, R0 ;  /* 0x00000015ff007819 */ /* 0x000fe80000011600 */
[----:B------:R-:W-:Y:S11]  /*6d60*/  LOP3.LUT P0, RZ, R0, 0x3, R46, 0x48, !PT ;  /* 0x0000000300ff7812 */ /* 0x000ff6000780482e */
[----:B------:R-:W-:Y:S02]  /*6d70*/  @!UPT UIADD3 URZ, UPT, UPT, URZ, URZ, URZ ;  /* 0x000000fffffff290 */ /* 0x000fe4000fffe0ff */
[----:B------:R-:W-:Y:S05]  /*6d80*/  @!P0 BRA `(.L_x_118) ;  /* 0x0000000000408947 */ /* 0x000fea0003800000 */
[----:B------:R-:W3:Y:S01]  /*6d90*/  LDCU.64 UR8, c[0x4][0x70] ;  /* 0x01000e00ff0877ac */ /* 0x000ee20008000a00 */
[----:B----4-:R-:W-:Y:S01]  /*6da0*/  MOV R3, 0x0 ;  /* 0x0000000000037802 */ /* 0x010fe20000000f00 */
[----:B------:R-:W-:Y:S02]  /*6db0*/  HFMA2 R12, -RZ, RZ, 0, 5.9604644775390625e-08 ;  /* 0x00000001ff0c7431 */ /* 0x000fe400000001ff */
[----:B-1----:R-:W-:Y:S02]  /*6dc0*/  IMAD.MOV.U32 R8, RZ, RZ, 0x192 ;  /* 0x00000192ff087424 */ /* 0x002fe400078e00ff */
[----:B------:R-:W-:Y:S01]  /*6dd0*/  IMAD.MOV.U32 R13, RZ, RZ, RZ ;  /* 0x000000ffff0d7224 */ /* 0x000fe200078e00ff */
[----:B------:R-:W1:Y:S01]  /*6de0*/  LDCU.64 UR6, c[0x4][0x78] ;  /* 0x01000f00ff0677ac */ /* 0x000e620008000a00 */
[----:B------:R-:W4:Y:S01]  /*6df0*/  LDC.64 R2, c[0x4][R3] ;  /* 0x0100000003027b82 */ /* 0x000f220000000a00 */
[----:B------:R-:W5:Y:S01]  /*6e00*/  LDCU.64 UR4, c[0x4][0x10] ;  /* 0x01000200ff0477ac */ /* 0x000f620008000a00 */
[----:B---3--:R-:W-:Y:S01]  /*6e10*/  MOV R5, UR9 ;  /* 0x0000000900057c02 */ /* 0x008fe20008000f00 */
[----:B------:R-:W-:Y:S01]  /*6e20*/  IMAD.U32 R4, RZ, RZ, UR8 ;  /* 0x00000008ff047e24 */ /* 0x000fe2000f8e00ff */
[----:B-1----:R-:W-:Y:S01]  /*6e30*/  MOV R7, UR7 ;  /* 0x0000000700077c02 */ /* 0x002fe20008000f00 */
[----:B------:R-:W-:Y:S01]  /*6e40*/  IMAD.U32 R6, RZ, RZ, UR6 ;  /* 0x00000006ff067e24 */ /* 0x000fe2000f8e00ff */
[----:B-----5:R-:W-:Y:S01]  /*6e50*/  MOV R11, UR5 ;  /* 0x00000005000b7c02 */ /* 0x020fe20008000f00 */
[----:B------:R-:W-:Y:S02]  /*6e60*/  IMAD.U32 R10, RZ, RZ, UR4 ;  /* 0x00000004ff0a7e24 */ /* 0x000fe4000f8e00ff */
[----:B------:R-:W-:Y:S07]  /*6e70*/  LEPC R20, `(.L_x_118) ;  /* 0x000000001014794e */ /* 0x000fee0000000000 */
[----:B--2-4-:R-:W-:Y:S05]  /*6e80*/  CALL.ABS.NOINC R2 ;  /* 0x0000000002007343 */ /* 0x014fea0003c00000 */
.L_x_118:
[----:B------:R-:W-:Y:S01]  /*6e90*/  ISETP.NE.AND P6, PT, R58, RZ, PT ;  /* 0x000000ff3a00720c */ /* 0x000fe20003fc5270 */
[----:B------:R-:W-:Y:S05]  /*6ea0*/  WARPSYNC.ALL ;  /* 0x0000000000007948 */ /* 0x000fea0003800000 */
[----:B------:R-:W-:Y:S01]  /*6eb0*/  R2UR UR4, R25 ;  /* 0x00000000190472ca */ /* 0x000fe200000e0000 */
[--C-:B-1--4-:R-:W-:Y:S01]  /*6ec0*/  HADD2.F32 R3, -RZ, R28.reuse.H0_H0 ;  /* 0x2000001cff037230 */ /* 0x112fe20000004100 */
[----:B------:R-:W1:Y:S01]  /*6ed0*/  S2R R65, SR_CgaCtaId ;  /* 0x0000000000417919 */ /* 0x000e620000008800 */
[--C-:B------:R-:W-:Y:S01]  /*6ee0*/  HADD2.F32 R20, -RZ, R29.reuse.H0_H0 ;  /* 0x2000001dff147230 */ /* 0x100fe20000004100 */
[----:B------:R-:W-:Y:S01]  /*6ef0*/  ISETP.NE.AND P0, PT, R57, RZ, PT ;  /* 0x000000ff3900720c */ /* 0x000fe20003f05270 */
[----:B------:R-:W-:Y:S01]  /*6f00*/  HADD2.F32 R21, -RZ, R29.H1_H1 ;  /* 0x3000001dff157230 */ /* 0x000fe20000004100 */
[----:B------:R-:W-:Y:S07]  /*6f10*/  BSSY.RECONVERGENT B0, `(.L_x_119) ;  /* 0x0000051000007945 */ /* 0x000fee0003800200 */
[----:B------:R-:W3:Y:S02]  /*6f20*/  LDTM.16dp256bit.x4 R4, tmem[UR4+0x20] ;  /* 0x00002004000479ee */ /* 0x000ee40008120000 */
[C---:B---3--:R-:W-:Y:S01]  /*6f30*/  FMUL R0, R24.reuse, R4 ;  /* 0x0000000418007220 */ /* 0x048fe20000400000 */
[----:B------:R-:W-:Y:S02]  /*6f40*/  HADD2.F32 R4, -RZ, R28.H1_H1 ;  /* 0x3000001cff047230 */ /* 0x000fe40000004100 */
[C---:B------:R-:W-:Y:S01]  /*6f50*/  FMUL R2, R24.reuse, R5 ;  /* 0x0000000518027220 */ /* 0x040fe20000400000 */
[C---:B------:R-:W-:Y:S01]  /*6f60*/  FMUL R7, R24.reuse, R7 ;  /* 0x0000000718077220 */ /* 0x040fe20000400000 */
[C---:B------:R-:W-:Y:S01]  /*6f70*/  FFMA R0, R27.reuse, R3, R0 ;  /* 0x000000031b007223 */ /* 0x040fe20000000000 */
[C---:B------:R-:W-:Y:S01]  /*6f80*/  FMUL R3, R24.reuse, R6 ;  /* 0x0000000618037220 */ /* 0x040fe20000400000 */
[C---:B------:R-:W-:Y:S01]  /*6f90*/  FFMA R2, R27.reuse, R4, R2 ;  /* 0x000000041b027223 */ /* 0x040fe20000000002 */
[C---:B------:R-:W-:Y:S01]  /*6fa0*/  FMUL R4, R24.reuse, R8 ;  /* 0x0000000818047220 */ /* 0x040fe20000400000 */
[----:B------:R-:W-:Y:S01]  /*6fb0*/  FMUL R8, R24, R12 ;  /* 0x0000000c18087220 */ /* 0x000fe20000400000 */
[C---:B------:R-:W-:Y:S01]  /*6fc0*/  FFMA R3, R27.reuse, R20, R3 ;  /* 0x000000141b037223 */ /* 0x040fe20000000003 */
[----:B------:R-:W-:Y:S01]  /*6fd0*/  FFMA R7, R27, R21, R7 ;  /* 0x000000151b077223 */ /* 0x000fe20000000007 */
[----:B------:R-:W-:Y:S01]  /*6fe0*/  F2FP.F16.F32.PACK_AB R32, R2, R0 ;  /* 0x000000000220723e */ /* 0x000fe200000000ff */
[C---:B------:R-:W-:Y:S01]  /*6ff0*/  FMUL R12, R24.reuse, R16 ;  /* 0x00000010180c7220 */ /* 0x040fe20000400000 */
[--C-:B------:R-:W-:Y:S02]  /*7000*/  HADD2.F32 R16, -RZ, R30.reuse.H0_H0 ;  /* 0x2000001eff107230 */ /* 0x100fe40000004100 */
[C---:B------:R-:W-:Y:S01]  /*7010*/  FMUL R5, R24.reuse, R9 ;  /* 0x0000000918057220 */ /* 0x040fe20000400000 */
[----:B------:R-:W-:Y:S01]  /*7020*/  F2FP.F16.F32.PACK_AB R33, R7, R3 ;  /* 0x000000030721723e */ /* 0x000fe200000000ff */
[----:B------:R-:W-:Y:S02]  /*7030*/  HADD2.F32 R0, -RZ, R30.H1_H1 ;  /* 0x3000001eff007230 */ /* 0x000fe40000004100 */
[C---:B------:R-:W-:Y:S01]  /*7040*/  FMUL R6, R24.reuse, R10 ;  /* 0x0000000a18067220 */ /* 0x040fe20000400000 */
[--C-:B------:R-:W-:Y:S02]  /*7050*/  HADD2.F32 R2, -RZ, R31.reuse.H0_H0 ;  /* 0x2000001fff027230 */ /* 0x100fe40000004100 */
[C---:B------:R-:W-:Y:S01]  /*7060*/  FMUL R11, R24.reuse, R11 ;  /* 0x0000000b180b7220 */ /* 0x040fe20000400000 */
[----:B------:R-:W-:Y:S02]  /*7070*/  HADD2.F32 R3, -RZ, R31.H1_H1 ;  /* 0x3000001fff037230 */ /* 0x000fe40000004100 */
[C---:B------:R-:W-:Y:S01]  /*7080*/  FFMA R4, R27.reuse, R16, R4 ;  /* 0x000000101b047223 */ /* 0x040fe20000000004 */
[C---:B------:R-:W-:Y:S01]  /*7090*/  FFMA R5, R27.reuse, R0, R5 ;  /* 0x000000001b057223 */ /* 0x040fe20000000005 */
[C---:B------:R-:W-:Y:S01]  /*70a0*/  FFMA R6, R27.reuse, R2, R6 ;  /* 0x000000021b067223 */ /* 0x040fe20000000006 */
[--C-:B------:R-:W-:Y:S02]  /*70b0*/  HADD2.F32 R0, -RZ, R36.reuse.H0_H0 ;  /* 0x20000024ff007230 */ /* 0x100fe40000004100 */
[----:B------:R-:W-:Y:S01]  /*70c0*/  FFMA R11, R27, R3, R11 ;  /* 0x000000031b0b7223 */ /* 0x000fe2000000000b */
[----:B------:R-:W-:Y:S01]  /*70d0*/  HADD2.F32 R2, -RZ, R36.H1_H1 ;  /* 0x30000024ff027230 */ /* 0x000fe20000004100 */
[----:B------:R-:W-:Y:S01]  /*70e0*/  F2FP.F16.F32.PACK_AB R34, R5, R4 ;  /* 0x000000040522723e */ /* 0x000fe200000000ff */
[C---:B------:R-:W-:Y:S01]  /*70f0*/  FMUL R9, R24.reuse, R13 ;  /* 0x0000000d18097220 */ /* 0x040fe20000400000 */
[--C-:B------:R-:W-:Y:S01]  /*7100*/  HADD2.F32 R3, -RZ, R37.reuse.H0_H0 ;  /* 0x20000025ff037230 */ /* 0x100fe20000004100 */
[----:B------:R-:W-:Y:S01]  /*7110*/  F2FP.F16.F32.PACK_AB R35, R11, R6 ;  /* 0x000000060b23723e */ /* 0x000fe200000000ff */
[C---:B------:R-:W-:Y:S01]  /*7120*/  FMUL R10, R24.reuse, R14 ;  /* 0x0000000e180a7220 */ /* 0x040fe20000400000 */
[C---:B------:R-:W-:Y:S01]  /*7130*/  FFMA R8, R27.reuse, R0, R8 ;  /* 0x000000001b087223 */ /* 0x040fe20000000008 */
[C---:B------:R-:W-:Y:S01]  /*7140*/  FFMA R9, R27.reuse, R2, R9 ;  /* 0x000000021b097223 */ /* 0x040fe20000000009 */
[----:B------:R-:W-:Y:S01]  /*7150*/  HADD2.F32 R0, -RZ, R37.H1_H1 ;  /* 0x30000025ff007230 */ /* 0x000fe20000004100 */
[----:B------:R3:W-:Y:S01]  /*7160*/  STSM.16.M88.4 [R60+0x1200], R32 ;  /* 0x001200203c007844 */ /* 0x0007e20000000200 */
[----:B------:R-:W-:Y:S01]  /*7170*/  FFMA R10, R27, R3, R10 ;  /* 0x000000031b0a7223 */ /* 0x000fe2000000000a */
[C---:B------:R-:W-:Y:S01]  /*7180*/  FMUL R15, R24.reuse, R15 ;  /* 0x0000000f180f7220 */ /* 0x040fe20000400000 */
[----:B------:R-:W-:Y:S01]  /*7190*/  F2FP.F16.F32.PACK_AB R8, R9, R8 ;  /* 0x000000080908723e */ /* 0x000fe200000000ff */
[--C-:B------:R-:W-:Y:S02]  /*71a0*/  HADD2.F32 R2, -RZ, R38.reuse.H0_H0 ;  /* 0x20000026ff027230 */ /* 0x100fe40000004100 */
[C---:B------:R-:W-:Y:S01]  /*71b0*/  FMUL R13, R24.reuse, R17 ;  /* 0x00000011180d7220 */ /* 0x040fe20000400000 */
[----:B------:R-:W-:Y:S02]  /*71c0*/  HADD2.F32 R3, -RZ, R38.H1_H1 ;  /* 0x30000026ff037230 */ /* 0x000fe40000004100 */
[C---:B------:R-:W-:Y:S01]  /*71d0*/  FMUL R14, R24.reuse, R18 ;  /* 0x00000012180e7220 */ /* 0x040fe20000400000 */
[--C-:B------:R-:W-:Y:S02]  /*71e0*/  HADD2.F32 R4, -RZ, R39.reuse.H0_H0 ;  /* 0x20000027ff047230 */ /* 0x100fe40000004100 */
[C---:B------:R-:W-:Y:S01]  /*71f0*/  FFMA R15, R27.reuse, R0, R15 ;  /* 0x000000001b0f7223 */ /* 0x040fe2000000000f */
[----:B------:R-:W-:Y:S01]  /*7200*/  MOV R0, UR46 ;  /* 0x0000002e00007c02 */ /* 0x000fe20008000f00 */
[----:B------:R-:W-:Y:S02]  /*7210*/  HADD2.F32 R5, -RZ, R39.H1_H1 ;  /* 0x30000027ff057230 */ /* 0x000fe40000004100 */
[----:B------:R-:W-:Y:S01]  /*7220*/  FMUL R19, R24, R19 ;  /* 0x0000001318137220 */ /* 0x000fe20000400000 */
[C---:B------:R-:W-:Y:S01]  /*7230*/  FFMA R12, R27.reuse, R2, R12 ;  /* 0x000000021b0c7223 */ /* 0x040fe2000000000c */
[C---:B------:R-:W-:Y:S01]  /*7240*/  FFMA R13, R27.reuse, R3, R13 ;  /* 0x000000031b0d7223 */ /* 0x040fe2000000000d */
[C---:B------:R-:W-:Y:S01]  /*7250*/  FFMA R14, R27.reuse, R4, R14 ;  /* 0x000000041b0e7223 */ /* 0x040fe2000000000e */
[----:B------:R-:W-:Y:S01]  /*7260*/  FFMA R19, R27, R5, R19 ;  /* 0x000000051b137223 */ /* 0x000fe20000000013 */
[----:B------:R-:W-:Y:S02]  /*7270*/  F2FP.F16.F32.PACK_AB R9, R15, R10 ;  /* 0x0000000a0f09723e */ /* 0x000fe400000000ff */
[----:B------:R-:W-:Y:S02]  /*7280*/  F2FP.F16.F32.PACK_AB R10, R13, R12 ;  /* 0x0000000c0d0a723e */ /* 0x000fe400000000ff */
[----:B------:R-:W-:Y:S02]  /*7290*/  F2FP.F16.F32.PACK_AB R11, R19, R14 ;  /* 0x0000000e130b723e */ /* 0x000fe400000000ff */
[----:B------:R-:W-:Y:S02]  /*72a0*/  @P6 LEA R0, R0, UR44, 0x3 ;  /* 0x0000002c00006c11 */ /* 0x000fe4000f8e18ff */
[----:B------:R-:W-:Y:S01]  /*72b0*/  LEA R2, R61, UR44, 0x3 ;  /* 0x0000002c3d027c11 */ /* 0x000fe2000f8e18ff */
[----:B------:R3:W-:Y:S01]  /*72c0*/  STSM.16.M88.4 [R59+0x1200], R8 ;  /* 0x001200083b007844 */ /* 0x0007e20000000200 */
[----:B------:R-:W-:Y:S02]  /*72d0*/  @P6 IADD3 R0, PT, PT, R0, 0xa0, RZ ;  /* 0x000000a000006810 */ /* 0x000fe40007ffe0ff */
[----:B------:R-:W-:Y:S01]  /*72e0*/  @P6 SHF.L.U32 R3, R55, 0x1f, RZ ;  /* 0x0000001f37036819 */ /* 0x000fe200000006ff */
[----:B------:R-:W-:Y:S01]  /*72f0*/  @!PT LDS RZ, [RZ] ;  /* 0x00000000fffff984 */ /* 0x000fe20000000800 */
[----:B------:R-:W-:Y:S01]  /*7300*/  @!PT LDS RZ, [RZ] ;  /* 0x00000000fffff984 */ /* 0x000fe20000000800 */
[----:B------:R-:W-:Y:S01]  /*7310*/  @!PT LDS RZ, [RZ] ;  /* 0x00000000fffff984 */ /* 0x000fe20000000800 */
[----:B------:R-:W-:Y:S01]  /*7320*/  @!PT LDS RZ, [RZ] ;  /* 0x00000000fffff984 */ /* 0x000fe20000000800 */
[----:B------:R4:W-:Y:S06]  /*7330*/  MEMBAR.ALL.CTA ;  /* 0x0000000000007992 */ /* 0x0009ec0000008000 */
[----:B----4-:R-:W4:Y:S01]  /*7340*/  FENCE.VIEW.ASYNC.S ;  /* 0x00000000000073c6 */ /* 0x010f220000000000 */
[----:B-1----:R-:W-:Y:S01]  /*7350*/  @P6 PRMT R0, R65, 0x654, R0 ;  /* 0x0000065441006816 */ /* 0x002fe20000000000 */
[----:B----4-:R-:W-:Y:S06]  /*7360*/  BAR.SYNC.DEFER_BLOCKING 0x1, 0x80 ;  /* 0x0042000000007b1d */ /* 0x010fec0000010000 */
[----:B------:R-:W-:Y:S05]  /*7370*/  @P0 BRA `(.L_x_120) ;  /* 0x0000000000280947 */ /* 0x000fea0003800000 */
[----:B------:R-:W1:Y:S01]  /*7380*/  LDCU.64 UR6, c[0x0][0x348] ;  /* 0x00006900ff0677ac */ /* 0x000e620008000a00 */
[----:B------:R-:W-:Y:S02]  /*7390*/  UIADD3 UR9, UPT, UPT, UR49, 0x20, URZ ;  /* 0x0000002031097890 */ /* 0x000fe4000fffe0ff */
[----:B------:R-:W-:Y:S01]  /*73a0*/  UIADD3 UR8, UPT, UPT, UR44, 0x1200, URZ ;  /* 0x000012002c087890 */ /* 0x000fe2000fffe0ff */
[----:B------:R-:W-:Y:S01]  /*73b0*/  UMOV UR10, UR50 ;  /* 0x00000032000a7c82 */ /* 0x000fe20008000000 */
[----:B------:R-:W-:Y:S01]  /*73c0*/  UMOV UR11, UR36 ;  /* 0x00000024000b7c82 */ /* 0x000fe20008000000 */
[----:B-1----:R-:W-:Y:S04]  /*73d0*/  UIADD3 UR4, UP0, UPT, UR6, 0x680, URZ ;  /* 0x0000068006047890 */ /* 0x002fe8000ff1e0ff */
[----:B------:R-:W-:Y:S09]  /*73e0*/  UIADD3.X UR5, UPT, UPT, URZ, UR7, URZ, UP0, !UPT ;  /* 0x00000007ff057290 */ /* 0x000ff200087fe4ff */
[----:B------:R1:W-:Y:S01]  /*73f0*/  UTMASTG.3D [UR8], [UR4] ;  /* 0x00000008040073b5 */ /* 0x0003e20008010000 */
[----:B------:R0:W-:Y:S01]  /*7400*/  UTMACMDFLUSH ;  /* 0x00000000000079b7 */ /* 0x0001e20000000000 */
[----:B-1----:R-:W-:Y:S04]  /*7410*/  DEPBAR.LE SB0, 0x1 ;  /* 0x000080400000791a */ /* 0x002fe80000000000 */
.L_x_120:
[----:B------:R-:W-:Y:S05]  /*7420*/  BSYNC.RECONVERGENT B0 ;  /* 0x0000000000007941 */ /* 0x000fea0003800200 */
.L_x_119:
[----:B------:R-:W-:Y:S01]  /*7430*/  BAR.SYNC.DEFER_BLOCKING 0x1, 0x80 ;  /* 0x0042000000007b1d */ /* 0x000fe20000010000 */
[----:B------:R-:W-:Y:S04]  /*7440*/  UIADD3 UR4, UPT, UPT, UR46, 0x1, URZ ;  /* 0x000000012e047890 */ /* 0x000fe8000fffe0ff */
[----:B------:R-:W-:Y:S04]  /*7450*/  UISETP.NE.AND UP0, UPT, UR4, 0x4, UPT ;  /* 0x000000040400788c */ /* 0x000fe8000bf05270 */
[----:B------:R-:W-:Y:S01]  /*7460*/  USEL UR45, UR4, URZ, UP0 ;  /* 0x000000ff042d7287 */ /* 0x000fe20008000000 */
[----:B------:R1:W-:Y:S01]  /*7470*/  @P6 SYNCS.ARRIVE.TRANS64.RED.A1T0 RZ, [R0+URZ], RZ ;  /* 0x000000ff00ff69a7 */ /* 0x0003e200081004ff */
[----:B------:R-:W-:Y:S01]  /*7480*/  BSSY B1, `(.L_x_121) ;  /* 0x0000014000017945 */ /* 0x000fe20003800000 */
[----:B------:R-:W4:Y:S02]  /*7490*/  @P6 SYNCS.PHASECHK.TRANS64.TRYWAIT P0, [R2+URZ+0x80], R3 ;  /* 0x00008003020065a7 */ /* 0x000f2400080011ff */
[----:B----4-:R-:W-:Y:S01]  /*74a0*/  @P6 SEL R63, RZ, 0x1, !P0 ;  /* 0x00000001ff3f6807 */ /* 0x010fe20004000000 */
[----:B-1----:R-:W-:Y:S06]  /*74b0*/  @!P6 BRA `(.L_x_122) ;  /* 0x000000000040e947 */ /* 0x002fec0003800000 */
[----:B------:R-:W-:Y:S01]  /*74c0*/  ISETP.NE.AND P1, PT, R64, RZ, PT ;  /* 0x000000ff4000720c */ /* 0x000fe20003f25270 */
[----:B------:R-:W-:Y:S01]  /*74d0*/  BSSY B0, `(.L_x_123) ;  /* 0x0000009000007945 */ /* 0x000fe20003800000 */
[----:B------:R-:W-:Y:S11]  /*74e0*/  ISETP.NE.AND P0, PT, R63, RZ, PT ;  /* 0x000000ff3f00720c */ /* 0x000ff60003f05270 */
[----:B------:R-:W-:Y:S05]  /*74f0*/  @P1 IMAD R3, R61, 0x1000, R62 ;  /* 0x000010003d031824 */ /* 0x000fea00078e023e */
[----:B------:R-:W-:Y:S05]  /*7500*/  @P1 IADD3 R0, PT, PT, R3, UR44, RZ ;  /* 0x0000002c03001c10 */ /* 0x000fea000fffe0ff */
[----:B------:R-:W-:Y:S01]  /*7510*/  @P1 IMAD.IADD R0, R56, 0x1, R0 ;  /* 0x0000000138001824 */ /* 0x000fe200078e0200 */
[----:B------:R-:W-:Y:S06]  /*7520*/  @P0 BRA `(.L_x_124) ;  /* 0x00000000000c0947 */ /* 0x000fec0003800000 */
[----:B------:R-:W-:Y:S04]  /*7530*/  SHF.L.U32 R4, R55, 0x1f, RZ ;  /* 0x0000001f37047819 */ /* 0x000fe800000006ff */
[----:B------:R-:W1:Y:S02]  /*7540*/  SYNCS.PHASECHK.TRANS64.TRYWAIT P0, [R2+URZ+0x80], R4 ;  /* 0x00008004020075a7 */ /* 0x000e6400080011ff */
[----:B-1----:R-:W-:Y:S05]  /*7550*/  @!P0 BRA `(.L_x_125) ;  /* 0x0000001c00f88947 */ /* 0x002fea0003800000 */
.L_x_124:
[----:B------:R-:W-:Y:S05]  /*7560*/  BSYNC B0 ;  /* 0x0000000000007941 */ /* 0x000fea0003800000 */
.L_x_123:
[----:B------:R-:W-:Y:S02]  /*7570*/  ISETP.NE.AND P0, PT, R64, RZ, PT ;  /* 0x000000ff4000720c */ /* 0x000fe40003f05270 */
[----:B------:R-:W-:Y:S11]  /*7580*/  IADD3 R61, PT, PT, R61, 0x1, RZ ;  /* 0x000000013d3d7810 */ /* 0x000ff60007ffe0ff */
[----:B------:R-:W-:Y:S05]  /*7590*/  @P0 WARPSYNC.ALL ;  /* 0x0000000000000948 */ /* 0x000fea0003800000 */
[----:B------:R4:W1:Y:S04]  /*75a0*/  @P0 LDSM.16.M88.4 R28, [R3+UR44+0x200] ;  /* 0x0002002c031c083b */ /* 0x0008680008000200 */
[----:B------:R4:W1:Y:S02]  /*75b0*/  @P0 LDSM.16.M88.4 R36, [R0+0x200] ;  /* 0x000200000024083b */ /* 0x0008640000000200 */
.L_x_122:
[----:B------:R-:W-:Y:S05]  /*75c0*/  BSYNC B1 ;  /* 0x0000000000017941 */ /* 0x000fea0003800000 */
.L_x_121:
[----:B----4-:R-:W-:Y:S05]  /*75d0*/  VIADD R0, R25, 0x40 ;  /* 0x0000004019007836 */ /* 0x010fea0000000000 */
[----:B------:R-:W-:Y:S04]  /*75e0*/  SHF.R.U32.HI R0, RZ, 0x15, R0 ;  /* 0x00000015ff007819 */ /* 0x000fe80000011600 */
[----:B------:R-:W-:Y:S11]  /*75f0*/  LOP3.LUT P0, RZ, R0, 0x3, R46, 0x48, !PT ;  /* 0x0000000300ff7812 */ /* 0x000ff6000780482e */
[----:B------:R-:W-:Y:S02]  /*7600*/  @!UPT UIADD3 URZ, UPT, UPT, URZ, URZ, URZ ;  /* 0x000000fffffff290 */ /* 0x000fe4000fffe0ff */
[----:B------:R-:W-:Y:S05]  /*7610*/  @!P0 BRA `(.L_x_126) ;  /* 0x0000000000408947 */ /* 0x000fea0003800000 */
[----:B------:R-:W4:Y:S01]  /*7620*/  LDCU.64 UR8, c[0x4][0x70] ;  /* 0x01000e00ff0877ac */ /* 0x000f220008000a00 */
[----:B------:R-:W-:Y:S01]  /*7630*/  MOV R3, 0x0 ;  /* 0x0000000000037802 */ /* 0x000fe20000000f00 */
[----:B------:R-:W-:Y:S02]  /*7640*/  HFMA2 R12, -RZ, RZ, 0, 5.9604644775390625e-08 ;  /* 0x00000001ff0c7431 */ /* 0x000fe400000001ff */
[----:B---3--:R-:W-:Y:S02]  /*7650*/  IMAD.MOV.U32 R8, RZ, RZ, 0x192 ;  /* 0x00000192ff087424 */ /* 0x008fe400078e00ff */
[----:B------:R-:W-:Y:S01]  /*7660*/  IMAD.MOV.U32 R13, RZ, RZ, RZ ;  /* 0x000000ffff0d7224 */ /* 0x000fe200078e00ff */
[----:B------:R-:W3:Y:S01]  /*7670*/  LDCU.64 UR6, c[0x4][0x78] ;  /* 0x01000f00ff0677ac */ /* 0x000ee20008000a00 */
[----:B-1----:R-:W1:Y:S01]  /*7680*/  LDC.64 R2, c[0x4][R3] ;  /* 0x0100000003027b82 */ /* 0x002e620000000a00 */
[----:B------:R-:W5:Y:S01]  /*7690*/  LDCU.64 UR4, c[0x4][0x10] ;  /* 0x01000200ff0477ac */ /* 0x000f620008000a00 */
[----:B----4-:R-:W-:Y:S01]  /*76a0*/  MOV R5, UR9 ;  /* 0x0000000900057c02 */ /* 0x010fe20008000f00 */
[----:B------:R-:W-:Y:S01]  /*76b0*/  IMAD.U32 R4, RZ, RZ, UR8 ;  /* 0x00000008ff047e24 */ /* 0x000fe2000f8e00ff */
[----:B---3--:R-:W-:Y:S01]  /*76c0*/  MOV R7, UR7 ;  /* 0x0000000700077c02 */ /* 0x008fe20008000f00 */
[----:B------:R-:W-:Y:S01]  /*76d0*/  IMAD.U32 R6, RZ, RZ, UR6 ;  /* 0x00000006ff067e24 */ /* 0x000fe2000f8e00ff */
[----:B-----5:R-:W-:Y:S01]  /*76e0*/  MOV R11, UR5 ;  /* 0x00000005000b7c02 */ /* 0x020fe20008000f00 */
[----:B------:R-:W-:Y:S02]  /*76f0*/  IMAD.U32 R10, RZ, RZ, UR4 ;  /* 0x00000004ff0a7e24 */ /* 0x000fe4000f8e00ff */
[----:B------:R-:W-:Y:S07]  /*7700*/  LEPC R20, `(.L_x_126) ;  /* 0x000000001014794e */ /* 0x000fee0000000000 */
[----:B-12---:R-:W-:Y:S05]  /*7710*/  CALL.ABS.NOINC R2 ;  /* 0x0000000002007343 */ /* 0x006fea0003c00000 */
.L_x_126:
[----:B------:R-:W-:Y:S01]  /*7720*/  ISETP.NE.AND P6, PT, R58, RZ, PT ;  /* 0x000000ff3a00720c */ /* 0x000fe20003fc5270 */
[----:B------:R-:W-:Y:S05]  /*7730*/  WARPSYNC.ALL ;  /* 0x0000000000007948 */ /* 0x000fea0003800000 */
[----:B------:R-:W-:Y:S01]  /*7740*/  R2UR UR4, R25 ;  /* 0x00000000190472ca */ /* 0x000fe200000e0000 */
[--C-:B-1----:R-:W-:Y:S01]  /*7750*/  HADD2.F32 R3, -RZ, R28.reuse.H0_H0 ;  /* 0x2000001cff037230 */ /* 0x102fe20000004100 */
[----:B------:R-:W-:Y:S01]  /*7760*/  ISETP.NE.AND P0, PT, R57, RZ, PT ;  /* 0x000000ff3900720c */ /* 0x000fe20003f05270 */
[--C-:B------:R-:W-:Y:S01]  /*7770*/  HADD2.F32 R20, -RZ, R29.reuse.H0_H0 ;  /* 0x2000001dff147230 */ /* 0x100fe20000004100 */
[----:B------:R-:W-:Y:S01]  /*7780*/  BSSY.RECONVERGENT B0, `(.L_x_127) ;  /* 0x0000052000007945 */ /* 0x000fe20003800200 */
[----:B------:R-:W-:Y:S08]  /*7790*/  HADD2.F32 R21, -RZ, R29.H1_H1 ;  /* 0x3000001dff157230 */ /* 0x000ff00000004100 */
[----:B---3--:R-:W1:Y:S02]  /*77a0*/  LDTM.16dp256bit.x4 R4, tmem[UR4+0x40] ;  /* 0x00004004000479ee */ /* 0x008e640008120000 */
[C---:B-1----:R-:W-:Y:S01]  /*77b0*/  FMUL R0, R24.reuse, R4 ;  /* 0x0000000418007220 */ /* 0x042fe20000400000 */
[----:B------:R-:W-:Y:S02]  /*77c0*/  HADD2.F32 R4, -RZ, R28.H1_H1 ;  /* 0x3000001cff047230 */ /* 0x000fe40000004100 */
[C---:B------:R-:W-:Y:S01]  /*77d0*/  FMUL R2, R24.reuse, R5 ;  /* 0x0000000518027220 */ /* 0x040fe20000400000 */
[C---:B------:R-:W-:Y:S01]  /*77e0*/  FMUL R7, R24.reuse, R7 ;  /* 0x0000000718077220 */ /* 0x040fe20000400000 */
[C---:B------:R-:W-:Y:S01]  /*77f0*/  FFMA R0, R27.reuse, R3, R0 ;  /* 0x000000031b007223 */ /* 0x040fe20000000000 */
[C---:B------:R-:W-:Y:S01]  /*7800*/  FMUL R3, R24.reuse, R6 ;  /* 0x0000000618037220 */ /* 0x040fe20000400000 */
[C---:B------:R-:W-:Y:S01]  /*7810*/  FFMA R2, R27.reuse, R4, R2 ;  /* 0x000000041b027223 */ /* 0x040fe20000000002 */
[C---:B------:R-:W-:Y:S01]  /*7820*/  FMUL R4, R24.reuse, R8 ;  /* 0x0000000818047220 */ /* 0x040fe20000400000 */
[C---:B------:R-:W-:Y:S01]  /*7830*/  FMUL R8, R24.reuse, R12 ;  /* 0x0000000c18087220 */ /* 0x040fe20000400000 */
[----:B------:R-:W-:Y:S01]  /*7840*/  FMUL R12, R24, R16 ;  /* 0x00000010180c7220 */ /* 0x000fe20000400000 */
[C---:B------:R-:W-:Y:S01]  /*7850*/  FFMA R3, R27.reuse, R20, R3 ;  /* 0x000000141b037223 */ /* 0x040fe20000000003 */
[----:B------:R-:W-:Y:S01]  /*7860*/  F2FP.F16.F32.PACK_AB R32, R2, R0 ;  /* 0x000000000220723e */ /* 0x000fe200000000ff */
[--C-:B------:R-:W-:Y:S02]  /*7870*/  HADD2.F32 R16, -RZ, R30.reuse.H0_H0 ;  /* 0x2000001eff107230 */ /* 0x100fe40000004100 */
[C---:B------:R-:W-:Y:S01]  /*7880*/  FMUL R5, R24.reuse, R9 ;  /* 0x0000000918057220 */ /* 0x040fe20000400000 */
[----:B------:R-:W-:Y:S02]  /*7890*/  HADD2.F32 R0, -RZ, R30.H1_H1 ;  /* 0x3000001eff007230 */ /* 0x000fe40000004100 */
[C---:B------:R-:W-:Y:S01]  /*78a0*/  FFMA R7, R27.reuse, R21, R7 ;  /* 0x000000151b077223 */ /* 0x040fe20000000007 */
[--C-:B------:R-:W-:Y:S02]  /*78b0*/  HADD2.F32 R2, -RZ, R31.reuse.H0_H0 ;  /* 0x2000001fff027230 */ /* 0x100fe40000004100 */
[C---:B------:R-:W-:Y:S01]  /*78c0*/  FMUL R6, R24.reuse, R10 ;  /* 0x0000000a18067220 */ /* 0x040fe20000400000 */
[C---:B------:R-:W-:Y:S01]  /*78d0*/  FFMA R4, R27.reuse, R16, R4 ;  /* 0x000000101b047223 */ /* 0x040fe20000000004 */
[----:B------:R-:W-:Y:S01]  /*78e0*/  FFMA R5, R27, R0, R5 ;  /* 0x000000001b057223 */ /* 0x000fe20000000005 */
[----:B------:R-:W-:Y:S01]  /*78f0*/  F2FP.F16.F32.PACK_AB R33, R7, R3 ;  /* 0x000000030721723e */ /* 0x000fe200000000ff */
[----:B------:R-:W-:Y:S02]  /*7900*/  HADD2.F32 R16, -RZ, R31.H1_H1 ;  /* 0x3000001fff107230 */ /* 0x000fe40000004100 */
        /* <DEDUP_REMOVED lines=9> */
[C---:B------:R-:W-:Y:S01]  /*79a0*/  FFMA R8, R27.reuse, R0, R8 ;  /* 0x000000001b087223 */ /* 0x040fe20000000008 */
[C---:B------:R-:W-:Y:S01]  /*79b0*/  FFMA R9, R27.reuse, R2, R9 ;  /* 0x000000021b097223 */ /* 0x040fe20000000009 */
[----:B------:R-:W-:Y:S02]  /*79c0*/  HADD2.F32 R0, -RZ, R37.H1_H1 ;  /* 0x30000025ff007230 */ /* 0x000fe40000004100 */
[----:B------:R-:W-:Y:S01]  /*79d0*/  FFMA R10, R27, R3, R10 ;  /* 0x000000031b0a7223 */ /* 0x000fe2000000000a */
[----:B------:R-:W-:Y:S01]  /*79e0*/  F2FP.F16.F32.PACK_AB R35, R11, R6 ;  /* 0x000000060b23723e */ /* 0x000fe200000000ff */
[C---:B------:R-:W-:Y:S01]  /*79f0*/  FMUL R15, R24.reuse, R15 ;  /* 0x0000000f180f7220 */ /* 0x040fe20000400000 */
[--C-:B------:R-:W-:Y:S02]  /*7a00*/  HADD2.F32 R2, -RZ, R38.reuse.H0_H0 ;  /* 0x20000026ff027230 */ /* 0x100fe40000004100 */
[C---:B------:R-:W-:Y:S01]  /*7a10*/  FMUL R13, R24.reuse, R17 ;  /* 0x00000011180d7220 */ /* 0x040fe20000400000 */
[----:B------:R-:W-:Y:S01]  /*7a20*/  HADD2.F32 R3, -RZ, R38.H1_H1 ;  /* 0x30000026ff037230 */ /* 0x000fe20000004100 */
[----:B------:R1:W-:Y:S01]  /*7a30*/  STSM.16.M88.4 [R60+0x2200], R32 ;  /* 0x002200203c007844 */ /* 0x0003e20000000200 */
[----:B------:R-:W-:Y:S01]  /*7a40*/  F2FP.F16.F32.PACK_AB R8, R9, R8 ;  /* 0x000000080908723e */ /* 0x000fe200000000ff */
[--C-:B------:R-:W-:Y:S02]  /*7a50*/  HADD2.F32 R4, -RZ, R39.reuse.H0_H0 ;  /* 0x20000027ff047230 */ /* 0x100fe40000004100 */
[C---:B------:R-:W-:Y:S01]  /*7a60*/  FMUL R14, R24.reuse, R18 ;  /* 0x00000012180e7220 */ /* 0x040fe20000400000 */
[----:B------:R-:W-:Y:S02]  /*7a70*/  HADD2.F32 R5, -RZ, R39.H1_H1 ;  /* 0x30000027ff057230 */ /* 0x000fe40000004100 */
[C---:B------:R-:W-:Y:S01]  /*7a80*/  FFMA R15, R27.reuse, R0, R15 ;  /* 0x000000001b0f7223 */ /* 0x040fe2000000000f */
[----:B------:R-:W-:Y:S01]  /*7a90*/  MOV R0, UR45 ;  /* 0x0000002d00007c02 */ /* 0x000fe20008000f00 */
        /* <DEDUP_REMOVED lines=18> */
[----:B---3--:R-:W3:Y:S01]  /*7bc0*/  FENCE.VIEW.ASYNC.S ;  /* 0x00000000000073c6 */ /* 0x008ee20000000000 */
[----:B------:R-:W-:Y:S01]  /*7bd0*/  @P6 PRMT R0, R65, 0x654, R0 ;  /* 0x0000065441006816 */ /* 0x000fe20000000000 */
[----:B---3--:R-:W-:Y:S06]  /*7be0*/  BAR.SYNC.DEFER_BLOCKING 0x1, 0x80 ;  /* 0x0042000000007b1d */ /* 0x008fec0000010000 */
[----:B------:R-:W-:Y:S05]  /*7bf0*/  @P0 BRA `(.L_x_128) ;  /* 0x0000000000280947 */ /* 0x000fea0003800000 */
[----:B------:R-:W3:Y:S01]  /*7c00*/  LDCU.64 UR6, c[0x0][0x348] ;  /* 0x00006900ff0677ac */ /* 0x000ee20008000a00 */
[----:B------:R-:W-:Y:S02]  /*7c10*/  UIADD3 UR9, UPT, UPT, UR49, 0x40, URZ ;  /* 0x0000004031097890 */ /* 0x000fe4000fffe0ff */
[----:B------:R-:W-:Y:S01]  /*7c20*/  UIADD3 UR8, UPT, UPT, UR44, 0x2200, URZ ;  /* 0x000022002c087890 */ /* 0x000fe2000fffe0ff */
[----:B------:R-:W-:Y:S01]  /*7c30*/  UMOV UR10, UR50 ;  /* 0x00000032000a7c82 */ /* 0x000fe20008000000 */
[----:B------:R-:W-:Y:S01]  /*7c40*/  UMOV UR11, UR36 ;  /* 0x00000024000b7c82 */ /* 0x000fe20008000000 */
[----:B---3--:R-:W-:Y:S04]  /*7c50*/  UIADD3 UR4, UP0, UPT, UR6, 0x680, URZ ;  /* 0x0000068006047890 */ /* 0x008fe8000ff1e0ff */
[----:B------:R-:W-:Y:S09]  /*7c60*/  UIADD3.X UR5, UPT, UPT, URZ, UR7, URZ, UP0, !UPT ;  /* 0x00000007ff057290 */ /* 0x000ff200087fe4ff */
[----:B------:R3:W-:Y:S01]  /*7c70*/  UTMASTG.3D [UR8], [UR4] ;  /* 0x00000008040073b5 */ /* 0x0007e20008010000 */
[----:B------:R0:W-:Y:S01]  /*7c80*/  UTMACMDFLUSH ;  /* 0x00000000000079b7 */ /* 0x0001e20000000000 */
[----:B---3--:R-:W-:Y:S04]  /*7c90*/  DEPBAR.LE SB0, 0x1 ;  /* 0x000080400000791a */ /* 0x008fe80000000000 */
.L_x_128:
[----:B------:R-:W-:Y:S05]  /*7ca0*/  BSYNC.RECONVERGENT B0 ;  /* 0x0000000000007941 */ /* 0x000fea0003800200 */
.L_x_127:
        /* <DEDUP_REMOVED lines=8> */
[----:B---3--:R-:W-:Y:S06]  /*7d30*/  @!P6 BRA `(.L_x_130) ;  /* 0x000000000040e947 */ /* 0x008fec0003800000 */
        /* <DEDUP_REMOVED lines=8> */
[----:B------:R-:W3:Y:S02]  /*7dc0*/  SYNCS.PHASECHK.TRANS64.TRYWAIT P0, [R3+URZ+0x80], R0 ;  /* 0x00008000030075a7 */ /* 0x000ee400080011ff */
[----:B---3--:R-:W-:Y:S05]  /*7dd0*/  @!P0 BRA `(.L_x_133) ;  /* 0x0000001400ec8947 */ /* 0x008fea0003800000 */
.L_x_132:
[----:B------:R-:W-:Y:S05]  /*7de0*/  BSYNC B0 ;  /* 0x0000000000007941 */ /* 0x000fea0003800000 */
.L_x_131:
[----:B------:R-:W-:Y:S11]  /*7df0*/  ISETP.NE.AND P0, PT, R64, RZ, PT ;  /* 0x000000ff4000720c */ /* 0x000ff60003f05270 */
[----:B------:R-:W-:Y:S02]  /*7e00*/  @!UPT UIADD3 URZ, UPT, UPT, URZ, URZ, URZ ;  /* 0x000000fffffff290 */ /* 0x000fe4000fffe0ff */
[----:B------:R-:W-:Y:S05]  /*7e10*/  @P0 WARPSYNC.ALL ;  /* 0x0000000000000948 */ /* 0x000fea0003800000 */
[----:B------:R4:W1:Y:S04]  /*7e20*/  @P0 LDSM.16.M88.4 R28, [R61+UR44+0x200] ;  /* 0x0002002c3d1c083b */ /* 0x0008680008000200 */
[----:B------:R4:W1:Y:S02]  /*7e30*/  @P0 LDSM.16.M88.4 R36, [R2+0x200] ;  /* 0x000200000224083b */ /* 0x0008640000000200 */
.L_x_130:
[----:B------:R-:W-:Y:S05]  /*7e40*/  BSYNC B1 ;  /* 0x0000000000017941 */ /* 0x000fea0003800000 */
.L_x_129:
[----:B---3--:R-:W-:Y:S05]  /*7e50*/  VIADD R0, R25, 0x60 ;  /* 0x0000006019007836 */ /* 0x008fea0000000000 */
[----:B------:R-:W-:Y:S04]  /*7e60*/  SHF.R.U32.HI R0, RZ, 0x15, R0 ;  /* 0x00000015ff007819 */ /* 0x000fe80000011600 */
[----:B------:R-:W-:Y:S11]  /*7e70*/  LOP3.LUT P0, RZ, R0, 0x3, R46, 0x48, !PT ;  /* 0x0000000300ff7812 */ /* 0x000ff6000780482e */
[----:B------:R-:W-:Y:S02]  /*7e80*/  @!UPT UIADD3 URZ, UPT, UPT, URZ, URZ, URZ ;  /* 0x000000fffffff290 */ /* 0x000fe4000fffe0ff */
[----:B------:R-:W-:Y:S05]  /*7e90*/  @!P0 BRA `(.L_x_134) ;  /* 0x0000000000408947 */ /* 0x000fea0003800000 */
[----:B------:R-:W3:Y:S01]  /*7ea0*/  LDCU.64 UR8, c[0x4][0x70] ;  /* 0x01000e00ff0877ac */ /* 0x000ee20008000a00 */
[----:B------:R-:W-:Y:S01]  /*7eb0*/  MOV R3, 0x0 ;  /* 0x0000000000037802 */ /* 0x000fe20000000f00 */
[----:B------:R-:W-:Y:S02]  /*7ec0*/  HFMA2 R12, -RZ, RZ, 0, 5.9604644775390625e-08 ;  /* 0x00000001ff0c7431 */ /* 0x000fe400000001ff */
[----:B-1----:R-:W-:Y:S02]  /*7ed0*/  IMAD.MOV.U32 R8, RZ, RZ, 0x192 ;  /* 0x00000192ff087424 */ /* 0x002fe400078e00ff */
[----:B------:R-:W-:Y:S01]  /*7ee0*/  IMAD.MOV.U32 R13, RZ, RZ, RZ ;  /* 0x000000ffff0d7224 */ /* 0x000fe200078e00ff */
[----:B------:R-:W1:Y:S01]  /*7ef0*/  LDCU.64 UR6, c[0x4][0x78] ;  /* 0x01000f00ff0677ac */ /* 0x000e620008000a00 */
[----:B----4-:R-:W4:Y:S01]  /*7f00*/  LDC.64 R2, c[0x4][R3] ;  /* 0x0100000003027b82 */ /* 0x010f220000000a00 */
        /* <DEDUP_REMOVED lines=9> */
.L_x_134:
[----:B------:R-:W-:Y:S01]  /*7fa0*/  ISETP.NE.AND P0, PT, R57, RZ, PT ;  /* 0x000000ff3900720c */ /* 0x000fe20003f05270 */
[----:B------:R-:W-:Y:S05]  /*7fb0*/  WARPSYNC.ALL ;  /* 0x0000000000007948 */ /* 0x000fea0003800000 */
[----:B------:R-:W-:Y:S01]  /*7fc0*/  R2UR UR4, R25 ;  /* 0x00000000190472ca */ /* 0x000fe200000e0000 */
[----:B------:R-:W3:Y:S01]  /*7fd0*/  S2UR UR5, SR_CgaCtaId ;  /* 0x00000000000579c3 */ /* 0x000ee20000008800 */
[--C-:B-1----:R-:W-:Y:S01]  /*7fe0*/  HADD2.F32 R0, -RZ, R28.reuse.H0_H0 ;  /* 0x2000001cff007230 */ /* 0x102fe20000004100 */
[----:B------:R-:W-:Y:S01]  /*7ff0*/  BSSY.RECONVERGENT B0, `(.L_x_135) ;  /* 0x0000052000007945 */ /* 0x000fe20003800200 */
[----:B----4-:R-:W-:Y:S02]  /*8000*/  HADD2.F32 R2, -RZ, R28.H1_H1 ;  /* 0x3000001cff027230 */ /* 0x010fe40000004100 */
[--C-:B------:R-:W-:Y:S02]  /*8010*/  HADD2.F32 R3, -RZ, R29.reuse.H0_H0 ;  /* 0x2000001dff037230 */ /* 0x100fe40000004100 */
[----:B------:R-:W-:Y:S02]  /*8020*/  HADD2.F32 R20, -RZ, R29.H1_H1 ;  /* 0x3000001dff147230 */ /* 0x000fe40000004100 */
[--C-:B------:R-:W-:Y:S02]  /*8030*/  HADD2.F32 R21, -RZ, R30.reuse.H0_H0 ;  /* 0x2000001eff157230 */ /* 0x100fe40000004100 */
[----:B------:R-:W-:Y:S01]  /*8040*/  HADD2.F32 R25, -RZ, R30.H1_H1 ;  /* 0x3000001eff197230 */ /* 0x000fe20000004100 */
[----:B------:R-:W1:Y:S01]  /*8050*/  LDTM.16dp256bit.x4 R4, tmem[UR4+0x60] ;  /* 0x00006004000479ee */ /* 0x000e620008120000 */
[----:B------:R-:W-:Y:S01]  /*8060*/  R2UR UR4, R26 ;  /* 0x000000001a0472ca */ /* 0x000fe200000e0000 */
[----:B------:R-:W-:Y:S01]  /*8070*/  NOP ;  /* 0x0000000000007918 */ /* 0x000fe20000000000 */
[--C-:B------:R-:W-:Y:S02]  /*8080*/  HADD2.F32 R26, -RZ, R31.reuse.H0_H0 ;  /* 0x2000001fff1a7230 */ /* 0x100fe40000004100 */
[----:B------:R-:W-:Y:S02]  /*8090*/  HADD2.F32 R28, -RZ, R31.H1_H1 ;  /* 0x3000001fff1c7230 */ /* 0x000fe40000004100 */
[--C-:B------:R-:W-:Y:S02]  /*80a0*/  HADD2.F32 R29, -RZ, R36.reuse.H0_H0 ;  /* 0x20000024ff1d7230 */ /* 0x100fe40000004100 */
[----:B------:R-:W-:Y:S02]  /*80b0*/  HADD2.F32 R30, -RZ, R36.H1_H1 ;  /* 0x30000024ff1e7230 */ /* 0x000fe40000004100 */
[--C-:B------:R-:W-:Y:S02]  /*80c0*/  HADD2.F32 R31, -RZ, R37.reuse.H0_H0 ;  /* 0x20000025ff1f7230 */ /* 0x100fe40000004100 */
[----:B------:R-:W-:Y:S01]  /*80d0*/  HADD2.F32 R32, -RZ, R37.H1_H1 ;  /* 0x30000025ff207230 */ /* 0x000fe20000004100 */
[----:B------:R-:W-:Y:S01]  /*80e0*/  UIADD3 UR4, UPT, UPT, UR4, 0x110, URZ ;  /* 0x0000011004047890 */ /* 0x000fe2000fffe0ff */
[--C-:B------:R-:W-:Y:S02]  /*80f0*/  HADD2.F32 R33, -RZ, R38.reuse.H0_H0 ;  /* 0x20000026ff217230 */ /* 0x100fe40000004100 */
[----:B------:R-:W-:Y:S02]  /*8100*/  HADD2.F32 R34, -RZ, R38.H1_H1 ;  /* 0x30000026ff227230 */ /* 0x000fe40000004100 */
[--C-:B------:R-:W-:Y:S02]  /*8110*/  HADD2.F32 R35, -RZ, R39.reuse.H0_H0 ;  /* 0x20000027ff237230 */ /* 0x100fe40000004100 */
[----:B------:R-:W-:Y:S02]  /*8120*/  HADD2.F32 R36, -RZ, R39.H1_H1 ;  /* 0x30000027ff247230 */ /* 0x000fe40000004100 */
[C---:B-1----:R-:W-:Y:S01]  /*8130*/  FMUL R4, R24.reuse, R4 ;  /* 0x0000000418047220 */ /* 0x042fe20000400000 */
[----:B---3--:R-:W-:Y:S01]  /*8140*/  UPRMT UR4, UR5, 0x654, UR4 ;  /* 0x0000065405047896 */ /* 0x008fe20008000004 */
[C---:B------:R-:W-:Y:S01]  /*8150*/  FMUL R5, R24.reuse, R5 ;  /* 0x0000000518057220 */ /* 0x040fe20000400000 */
[C---:B------:R-:W-:Y:S01]  /*8160*/  FMUL R6, R24.reuse, R6 ;  /* 0x0000000618067220 */ /* 0x040fe20000400000 */
[C---:B------:R-:W-:Y:S01]  /*8170*/  FFMA R4, R27.reuse, R0, R4 ;  /* 0x000000001b047223 */ /* 0x040fe20000000004 */
[C---:B------:R-:W-:Y:S01]  /*8180*/  FMUL R7, R24.reuse, R7 ;  /* 0x0000000718077220 */ /* 0x040fe20000400000 */
[C---:B------:R-:W-:Y:S01]  /*8190*/  FFMA R5, R27.reuse, R2, R5 ;  /* 0x000000021b057223 */ /* 0x040fe20000000005 */
[C---:B------:R-:W-:Y:S01]  /*81a0*/  FFMA R6, R27.reuse, R3, R6 ;  /* 0x000000031b067223 */ /* 0x040fe20000000006 */
[C---:B------:R-:W-:Y:S01]  /*81b0*/  FMUL R8, R24.reuse, R8 ;  /* 0x0000000818087220 */ /* 0x040fe20000400000 */
[----:B------:R-:W-:Y:S01]  /*81c0*/  FFMA R7, R27, R20, R7 ;  /* 0x000000141b077223 */ /* 0x000fe20000000007 */
[----:B------:R-:W-:Y:S01]  /*81d0*/  SYNCS.ARRIVE.TRANS64.RED.A1T0 RZ, [UR4], RZ ;  /* 0x000000ffffff79a7 */ /* 0x000fe20008100404 */
[----:B------:R-:W-:Y:S01]  /*81e0*/  F2FP.F16.F32.PACK_AB R4, R5, R4 ;  /* 0x000000040504723e */ /* 0x000fe200000000ff */
[----:B------:R-:W-:Y:S01]  /*81f0*/  FFMA R8, R27, R21, R8 ;  /* 0x000000151b087223 */ /* 0x000fe20000000008 */
[C---:B------:R-:W-:Y:S01]  /*8200*/  FMUL R9, R24.reuse, R9 ;  /* 0x0000000918097220 */ /* 0x040fe20000400000 */
[----:B------:R-:W-:Y:S01]  /*8210*/  F2FP.F16.F32.PACK_AB R5, R7, R6 ;  /* 0x000000060705723e */ /* 0x000fe200000000ff */
[C---:B------:R-:W-:Y:S01]  /*8220*/  FMUL R0, R24.reuse, R10 ;  /* 0x0000000a18007220 */ /* 0x040fe20000400000 */
[C---:B------:R-:W-:Y:S01]  /*8230*/  FMUL R2, R24.reuse, R11 ;  /* 0x0000000b18027220 */ /* 0x040fe20000400000 */
[C---:B------:R-:W-:Y:S01]  /*8240*/  FMUL R3, R24.reuse, R12 ;  /* 0x0000000c18037220 */ /* 0x040fe20000400000 */
[C---:B------:R-:W-:Y:S01]  /*8250*/  FFMA R9, R27.reuse, R25, R9 ;  /* 0x000000191b097223 */ /* 0x040fe20000000009 */
[C---:B------:R-:W-:Y:S01]  /*8260*/  FMUL R10, R24.reuse, R13 ;  /* 0x0000000d180a7220 */ /* 0x040fe20000400000 */
[C---:B------:R-:W-:Y:S01]  /*8270*/  FFMA R0, R27.reuse, R26, R0 ;  /* 0x0000001a1b007223 */ /* 0x040fe20000000000 */
[C---:B------:R-:W-:Y:S01]  /*8280*/  FMUL R11, R24.reuse, R14 ;  /* 0x0000000e180b7220 */ /* 0x040fe20000400000 */
[C---:B------:R-:W-:Y:S01]  /*8290*/  FFMA R2, R27.reuse, R28, R2 ;  /* 0x0000001c1b027223 */ /* 0x040fe20000000002 */
[C---:B------:R-:W-:Y:S01]  /*82a0*/  FMUL R15, R24.reuse, R15 ;  /* 0x0000000f180f7220 */ /* 0x040fe20000400000 */
[C---:B------:R-:W-:Y:S01]  /*82b0*/  FMUL R12, R24.reuse, R16 ;  /* 0x00000010180c7220 */ /* 0x040fe20000400000 */
[C---:B------:R-:W-:Y:S01]  /*82c0*/  FFMA R3, R27.reuse, R29, R3 ;  /* 0x0000001d1b037223 */ /* 0x040fe20000000003 */
[C---:B------:R-:W-:Y:S01]  /*82d0*/  FMUL R13, R24.reuse, R17 ;  /* 0x00000011180d7220 */ /* 0x040fe20000400000 */
[C---:B------:R-:W-:Y:S01]  /*82e0*/  FFMA R10, R27.reuse, R30, R10 ;  /* 0x0000001e1b0a7223 */ /* 0x040fe2000000000a */
[C---:B------:R-:W-:Y:S01]  /*82f0*/  FMUL R14, R24.reuse, R18 ;  /* 0x00000012180e7220 */ /* 0x040fe20000400000 */
[C---:B------:R-:W-:Y:S01]  /*8300*/  FFMA R11, R27.reuse, R31, R11 ;  /* 0x0000001f1b0b7223 */ /* 0x040fe2000000000b */
        /* <DEDUP_REMOVED lines=32> */
.L_x_136:
[----:B------:R-:W-:Y:S05]  /*8510*/  BSYNC.RECONVERGENT B0 ;  /* 0x0000000000007941 */ /* 0x000fea0003800200 */
.L_x_135:
[----:B------:R-:W-:Y:S01]  /*8520*/  BAR.SYNC.DEFER_BLOCKING 0x1, 0x80 ;  /* 0x0042000000007b1d */ /* 0x000fe20000010000 */
[----:B------:R-:W-:Y:S01]  /*8530*/  UISETP.NE.AND UP0, UPT, UR47, -0x4, UPT ;  /* 0xfffffffc2f00788c */ /* 0x000fe2000bf05270 */
[----:B------:R-:W-:Y:S08]  /*8540*/  IADD3 R22, PT, PT, R22, 0x1, RZ ;  /* 0x0000000116167810 */ /* 0x000ff00007ffe0ff */
[----:B------:R-:W-:Y:S05]  /*8550*/  BRA.U !UP0, `(.L_x_137) ;  /* 0x0000000108247547 */ /* 0x000fea000b800000 */
[----:B------:R-:W-:Y:S01]  /*8560*/  ISETP.NE.AND P0, PT, R58, RZ, PT ;  /* 0x000000ff3a00720c */ /* 0x000fe20003f05270 */
[----:B------:R-:W-:Y:S01]  /*8570*/  IMAD.U32 R0, RZ, RZ, UR46 ;  /* 0x0000002eff007e24 */ /* 0x000fe2000f8e00ff */
[----:B------:R-:W-:Y:S04]  /*8580*/  UIADD3 UR4, UPT, UPT, UR46, 0x1, URZ ;  /* 0x000000012e047890 */ /* 0x000fe8000fffe0ff */
[----:B------:R-:W-:Y:S04]  /*8590*/  UISETP.NE.AND UP0, UPT, UR4, 0x4, UPT ;  /* 0x000000040400788c */ /* 0x000fe8000bf05270 */
[----:B------:R-:W-:Y:S03]  /*85a0*/  USEL UR46, UR4, URZ, UP0 ;  /* 0x000000ff042e7287 */ /* 0x000fe60008000000 */
[----:B------:R-:W-:Y:S05]  /*85b0*/  @P0 LEA R0, R0, UR44, 0x3 ;  /* 0x0000002c00000c11 */ /* 0x000fea000f8e18ff */
[----:B------:R-:W-:Y:S05]  /*85c0*/  @P0 VIADD R0, R0, 0xa0 ;  /* 0x000000a000000836 */ /* 0x000fea0000000000 */
[----:B------:R-:W-:Y:S04]  /*85d0*/  @P0 PRMT R0, R65, 0x654, R0 ;  /* 0x0000065441000816 */ /* 0x000fe80000000000 */
[----:B------:R3:W-:Y:S03]  /*85e0*/  @P0 SYNCS.ARRIVE.TRANS64.RED.A1T0 RZ, [R0+URZ], RZ ;  /* 0x000000ff00ff09a7 */ /* 0x0007e600081004ff */
.L_x_137:
[----:B------:R-:W-:Y:S01]  /*85f0*/  R2UR UR5, R47 ;  /* 0x000000002f0572ca */ /* 0x000fe200000e0000 */
[----:B------:R-:W-:Y:S01]  /*8600*/  UISETP.NE.AND UP0, UPT, UR61, URZ, UPT ;  /* 0x000000ff3d00728c */ /* 0x000fe2000bf05270 */
[----:B------:R-:W-:Y:S01]  /*8610*/  R2UR UR4, R48 ;  /* 0x00000000300472ca */ /* 0x000fe200000e0000 */
[----:B------:R-:W-:Y:S01]  /*8620*/  UIADD3 UR47, UPT, UPT, UR47, 0x4, URZ ;  /* 0x000000042f2f7890 */ /* 0x000fe2000fffe0ff */
[----:B------:R-:W-:Y:S01]  /*8630*/  ISETP.NE.AND P0, PT, R52, 0x2, PT ;  /* 0x000000023400780c */ /* 0x000fe20003f05270 */
[----:B------:R-:W-:Y:S01]  /*8640*/  UMOV UR36, UR60 ;  /* 0x0000003c00247c82 */ /* 0x000fe20008000000 */
[----:B------:R-:W-:Y:S02]  /*8650*/  ISETP.NE.AND P1, PT, R22, 0x4, PT ;  /* 0x000000041600780c */ /* 0x000fe40003f25270 */
[----:B------:R-:W-:Y:S02]  /*8660*/  SEL R2, RZ, 0x1, P0 ;  /* 0x00000001ff027807 */ /* 0x000fe40000000000 */
[----:B---3--:R-:W-:Y:S02]  /*8670*/  SEL R0, RZ, 0x1, P1 ;  /* 0x00000001ff007807 */ /* 0x008fe40000800000 */
[----:B------:R-:W-:Y:S01]  /*8680*/  LOP3.LUT R53, R53, R2, RZ, 0x3c, !PT ;  /* 0x0000000235357212 */ /* 0x000fe200078e3cff */
[----:B------:R-:W-:Y:S01]  /*8690*/  UIADD3 UR20, UPT, UPT, UR37, UR5, URZ ;  /* 0x0000000525147290 */ /* 0x000fe2000fffe0ff */
[----:B------:R-:W-:Y:S01]  /*86a0*/  LOP3.LUT R54, R54, R0, RZ, 0x3c, !PT ;  /* 0x0000000036367212 */ /* 0x000fe200078e3cff */
[----:B------:R-:W-:Y:S01]  /*86b0*/  UIADD3 UR16, UPT, UPT, UR38, UR4, URZ ;  /* 0x0000000426107290 */ /* 0x000fe2000fffe0ff */
[----:B------:R-:W-:Y:S02]  /*86c0*/  SEL R52, R52, RZ, P0 ;  /* 0x000000ff34347207 */ /* 0x000fe40000000000 */
[----:B------:R-:W-:Y:S01]  /*86d0*/  SEL R22, R22, RZ, P1 ;  /* 0x000000ff16167207 */ /* 0x000fe20000800000 */
[----:B------:R-:W-:Y:S08]  /*86e0*/  BRA.U UP0, `(.L_x_138) ;  /* 0xffffffcd00b07547 */ /* 0x000ff0000b83ffff */
[----:B------:R-:W-:-:S13]  /*86f0*/  R2UR UR4, R49 ;  /* 0x00000000310472ca */ /* 0x000fda00000e0000 */
[----:B------:R-:W-:-:S09]  /*8700*/  UISETP.NE.AND UP0, UPT, UR4, URZ, UPT ;  /* 0x000000ff0400728c */ /* 0x000fd2000bf05270 */
[----:B------:R-:W-:Y:S05]  /*8710*/  BRA.U !UP0, `(.L_x_139) ;  /* 0x0000000108487547 */ /* 0x000fea000b800000 */
[----:B------:R-:W3:Y:S02]  /*8720*/  LDCU.64 UR4, c[0x0][0x890] ;  /* 0x00011200ff0477ac */ /* 0x000ee40008000a00 */
[----:B---3--:R-:W-:-:S04]  /*8730*/  UISETP.NE.U32.AND UP0, UPT, UR4, URZ, UPT ;  /* 0x000000ff0400728c */ /* 0x008fc8000bf05070 */
[----:B------:R-:W-:-:S09]  /*8740*/  UISETP.NE.AND.EX UP0, UPT, UR5, URZ, UPT, UP0 ;  /* 0x000000ff0500728c */ /* 0x000fd2000bf05300 */
[----:B------:R-:W-:Y:S05]  /*8750*/  BRA.U UP0, `(.L_x_140) ;  /* 0x00000001000c7547 */ /* 0x000fea000b800000 */
[----:B------:R-:W-:-:S13]  /*8760*/  FSETP.NEU.AND P0, PT, R27, RZ, PT ;  /* 0x000000ff1b00720b */ /* 0x000fda0003f0d000 */
[----:B------:R-:W-:Y:S05]  /*8770*/  @!P0 EXIT ;  /* 0x000000000000894d */ /* 0x000fea0003800000 */
[----:B------:R-:W-:Y:S05]  /*8780*/  BRA `(.L_x_139) ;  /* 0x00000000002c7947 */ /* 0x000fea0003800000 */
.L_x_140:
[----:B------:R-:W-:Y:S01]  /*8790*/  ISETP.NE.AND P0, PT, R51, RZ, PT ;  /* 0x000000ff3300720c */ /* 0x000fe20003f05270 */
[----:B------:R-:W-:-:S12]  /*87a0*/  BSSY.RECONVERGENT B0, `(.L_x_139) ;  /* 0x0000009000007945 */ /* 0x000fd80003800200 */
[----:B------:R-:W-:Y:S05]  /*87b0*/  @P0 BRA `(.L_x_141) ;  /* 0x0000000000140947 */ /* 0x000fea0003800000 */
[----:B------:R-:W3:Y:S02]  /*87c0*/  LDCU.64 UR4, c[0x0][0x888] ;  /* 0x00011100ff0477ac */ /* 0x000ee40008000a00 */
[----:B---3--:R-:W-:-:S04]  /*87d0*/  ISETP.NE.U32.AND P0, PT, RZ, UR4, PT ;  /* 0x00000004ff007c0c */ /* 0x008fc8000bf05070 */
[----:B------:R-:W-:-:S13]  /*87e0*/  ISETP.NE.AND.EX P0, PT, RZ, UR5, PT, P0 ;  /* 0x00000005ff007c0c */ /* 0x000fda000bf05300 */
[----:B------:R-:W-:Y:S05]  /*87f0*/  @!P0 EXIT ;  /* 0x000000000000894d */ /* 0x000fea0003800000 */
[----:B------:R-:W-:Y:S05]  /*8800*/  BRA `(.L_x_142) ;  /* 0x0000000000087947 */ /* 0x000fea0003800000 */
.L_x_141:
[----:B------:R-:W-:-:S13]  /*8810*/  FSETP.NEU.AND P0, PT, R27, RZ, PT ;  /* 0x000000ff1b00720b */ /* 0x000fda0003f0d000 */
[----:B------:R-:W-:Y:S05]  /*8820*/  @!P0 EXIT ;  /* 0x000000000000894d */ /* 0x000fea0003800000 */
.L_x_142:
[----:B------:R-:W-:Y:S05]  /*8830*/  BSYNC.RECONVERGENT B0 ;  /* 0x0000000000007941 */ /* 0x000fea0003800200 */
.L_x_139:
[----:B------:R-:W3:Y:S01]  /*8840*/  S2UR UR5, SR_CgaCtaId ;  /* 0x00000000000579c3 */ /* 0x000ee20000008800 */
[----:B------:R-:W-:Y:S01]  /*8850*/  ULEA UR4, UR46, UR44, 0x3 ;  /* 0x0000002c2e047291 */ /* 0x000fe2000f8e18ff */
[----:B------:R-:W-:-:S04]  /*8860*/  DEPBAR.LE SB0, 0x0 ;  /* 0x000080000000791a */ /* 0x000fc80000000000 */
[----:B------:R-:W-:-:S04]  /*8870*/  UIADD3 UR4, UPT, UPT, UR4, 0xa0, URZ ;  /* 0x000000a004047890 */ /* 0x000fc8000fffe0ff */
[----:B---3--:R-:W-:-:S09]  /*8880*/  UPRMT UR4, UR5, 0x654, UR4 ;  /* 0x0000065405047896 */ /* 0x008fd20008000004 */
[----:B------:R-:W-:Y:S01]  /*8890*/  SYNCS.ARRIVE.TRANS64.RED.A1T0 RZ, [UR4], RZ ;  /* 0x000000ffffff79a7 */ /* 0x000fe20008100404 */
[----:B------:R-:W-:Y:S05]  /*88a0*/  EXIT ;  /* 0x000000000000794d */ /* 0x000fea0003800000 */
.L_x_25:
[----:B--2---:R2:W3:Y:S02]  /*88b0*/  SYNCS.PHASECHK.TRANS64.TRYWAIT P0, [R0+URZ+0x140], R2 ;  /* 0x00014002000075a7 */ /* 0x0044e400080011ff */
[----:B---3--:R-:W-:Y:S05]  /*88c0*/  @!P0 NANOSLEEP.SYNCS 0x989680 ;  /* 0x009896800000895d */ /* 0x008fea0003900000 */
[----:B------:R-:W3:Y:S02]  /*88d0*/  @!P0 SYNCS.PHASECHK.TRANS64 P0, [R0+URZ+0x140], R2 ;  /* 0x00014002000085a7 */ /* 0x000ee400080010ff */
[----:B---3--:R-:W-:Y:S05]  /*88e0*/  @!P0 BRA `(.L_x_25) ;  /* 0xfffffffc00f08947 */ /* 0x008fea000383ffff */
[----:B------:R-:W-:Y:S05]  /*88f0*/  BRA `(.L_x_143) ;  /* 0xffffff90002c7947 */ /* 0x000fea000383ffff */
.L_x_28:
[----:B--2---:R-:W-:-:S07]  /*8900*/  MOV R0, UR33 ;  /* 0x0000002100007c02 */ /* 0x004fce0008000f00 */
.L_x_144:
[----:B--2---:R2:W3:Y:S02]  /*8910*/  SYNCS.PHASECHK.TRANS64.TRYWAIT P0, [R0+URZ+0x40], R3 ;  /* 0x00004003000075a7 */ /* 0x0044e400080011ff */
[----:B---3--:R-:W-:Y:S05]  /*8920*/  @!P0 NANOSLEEP.SYNCS 0x989680 ;  /* 0x009896800000895d */ /* 0x008fea0003900000 */
[----:B------:R-:W3:Y:S02]  /*8930*/  @!P0 SYNCS.PHASECHK.TRANS64 P0, [R0+URZ+0x40], R3 ;  /* 0x00004003000085a7 */ /* 0x000ee400080010ff */
[----:B---3--:R-:W-:Y:S05]  /*8940*/  @!P0 BRA `(.L_x_144) ;  /* 0xfffffffc00f08947 */ /* 0x008fea000383ffff */
[----:B------:R-:W-:Y:S05]  /*8950*/  BRA `(.L_x_27) ;  /* 0xffffff90006c7947 */ /* 0x000fea000383ffff */
.L_x_35:
[----:B-1----:R-:W-:-:S07]  /*8960*/  MOV R0, UR17 ;  /* 0x0000001100007c02 */ /* 0x002fce0008000f00 */
.L_x_145:
[----:B-1----:R1:W2:Y:S02]  /*8970*/  SYNCS.PHASECHK.TRANS64.TRYWAIT P0, [R0+URZ+0x40], R3 ;  /* 0x00004003000075a7 */ /* 0x0022a400080011ff */
[----:B--2---:R-:W-:Y:S05]  /*8980*/  @!P0 NANOSLEEP.SYNCS 0x989680 ;  /* 0x009896800000895d */ /* 0x004fea0003900000 */
[----:B------:R-:W2:Y:S02]  /*8990*/  @!P0 SYNCS.PHASECHK.TRANS64 P0, [R0+URZ+0x40], R3 ;  /* 0x00004003000085a7 */ /* 0x000ea400080010ff */
[----:B--2---:R-:W-:Y:S05]  /*89a0*/  @!P0 BRA `(.L_x_145) ;  /* 0xfffffffc00f08947 */ /* 0x004fea000383ffff */
[----:B------:R-:W-:Y:S05]  /*89b0*/  BRA `(.L_x_34) ;  /* 0xffffff94002c7947 */ /* 0x000fea000383ffff */
.L_x_40:
[----:B-1----:R1:W2:Y:S02]  /*89c0*/  SYNCS.PHASECHK.TRANS64.TRYWAIT P0, [R3+URZ+0xd0], R0 ;  /* 0x0000d000030075a7 */ /* 0x0022a400080011ff */
[----:B--2---:R-:W-:Y:S05]  /*89d0*/  @!P0 NANOSLEEP.SYNCS 0x989680 ;  /* 0x009896800000895d */ /* 0x004fea0003900000 */
[----:B------:R-:W2:Y:S02]  /*89e0*/  @!P0 SYNCS.PHASECHK.TRANS64 P0, [R3+URZ+0xd0], R0 ;  /* 0x0000d000030085a7 */ /* 0x000ea400080010ff */
[----:B--2---:R-:W-:Y:S05]  /*89f0*/  @!P0 BRA `(.L_x_40) ;  /* 0xfffffffc00f08947 */ /* 0x004fea000383ffff */
[----:B------:R-:W-:Y:S05]  /*8a00*/  BRA `(.L_x_146) ;  /* 0xffffff9400cc7947 */ /* 0x000fea000383ffff */
.L_x_44:
[----:B------:R-:W-:-:S07]  /*8a10*/  MOV R0, UR4 ;  /* 0x0000000400007c02 */ /* 0x000fce0008000f00 */
.L_x_147:
[----:B-1----:R1:W2:Y:S02]  /*8a20*/  SYNCS.PHASECHK.TRANS64.TRYWAIT P0, [R0+URZ], R2 ;  /* 0x00000002000075a7 */ /* 0x0022a400080011ff */
[----:B--2---:R-:W-:Y:S05]  /*8a30*/  @!P0 NANOSLEEP.SYNCS 0x989680 ;  /* 0x009896800000895d */ /* 0x004fea0003900000 */
[----:B------:R-:W2:Y:S02]  /*8a40*/  @!P0 SYNCS.PHASECHK.TRANS64 P0, [R0+URZ], R2 ;  /* 0x00000002000085a7 */ /* 0x000ea400080010ff */
[----:B--2---:R-:W-:Y:S05]  /*8a50*/  @!P0 BRA `(.L_x_147) ;  /* 0xfffffffc00f08947 */ /* 0x004fea000383ffff */
[----:B------:R-:W-:Y:S05]  /*8a60*/  BRA `(.L_x_148) ;  /* 0xffffff9c00787947 */ /* 0x000fea000383ffff */
.L_x_45:
[----:B------:R-:W-:-:S07]  /*8a70*/  MOV R0, UR5 ;  /* 0x0000000500007c02 */ /* 0x000fce0008000f00 */
.L_x_149:
[----:B-1----:R1:W2:Y:S02]  /*8a80*/  SYNCS.PHASECHK.TRANS64.TRYWAIT P0, [R0+URZ], R3 ;  /* 0x00000003000075a7 */ /* 0x0022a400080011ff */
[----:B--2---:R-:W-:Y:S05]  /*8a90*/  @!P0 NANOSLEEP.SYNCS 0x989680 ;  /* 0x009896800000895d */ /* 0x004fea0003900000 */
[----:B------:R-:W2:Y:S02]  /*8aa0*/  @!P0 SYNCS.PHASECHK.TRANS64 P0, [R0+URZ], R3 ;  /* 0x00000003000085a7 */ /* 0x000ea400080010ff */
[----:B--2---:R-:W-:Y:S05]  /*8ab0*/  @!P0 BRA `(.L_x_149) ;  /* 0xfffffffc00f08947 */ /* 0x004fea000383ffff */
[----:B------:R-:W-:Y:S05]  /*8ac0*/  BRA `(.L_x_150) ;  /* 0xffffff9c00847947 */ /* 0x000fea000383ffff */
.L_x_46:
[----:B------:R-:W-:-:S07]  /*8ad0*/  MOV R0, UR5 ;  /* 0x0000000500007c02 */ /* 0x000fce0008000f00 */
.L_x_151:
[----:B-1----:R1:W2:Y:S02]  /*8ae0*/  SYNCS.PHASECHK.TRANS64.TRYWAIT P0, [R0+URZ], R3 ;  /* 0x00000003000075a7 */ /* 0x0022a400080011ff */
[----:B--2---:R-:W-:Y:S05]  /*8af0*/  @!P0 NANOSLEEP.SYNCS 0x989680 ;  /* 0x009896800000895d */ /* 0x004fea0003900000 */
[----:B------:R-:W2:Y:S02]  /*8b00*/  @!P0 SYNCS.PHASECHK.TRANS64 P0, [R0+URZ], R3 ;  /* 0x00000003000085a7 */ /* 0x000ea400080010ff */
[----:B--2---:R-:W-:Y:S05]  /*8b10*/  @!P0 BRA `(.L_x_151) ;  /* 0xfffffffc00f08947 */ /* 0x004fea000383ffff */
[----:B------:R-:W-:Y:S05]  /*8b20*/  BRA `(.L_x_152) ;  /* 0xffffff9c00907947 */ /* 0x000fea000383ffff */
.L_x_47:
[----:B------:R-:W-:-:S07]  /*8b30*/  MOV R0, UR5 ;  /* 0x0000000500007c02 */ /* 0x000fce0008000f00 */
.L_x_153:
[----:B-1----:R1:W2:Y:S02]  /*8b40*/  SYNCS.PHASECHK.TRANS64.TRYWAIT P0, [R0+URZ], R3 ;  /* 0x00000003000075a7 */ /* 0x0022a400080011ff */
[----:B--2---:R-:W-:Y:S05]  /*8b50*/  @!P0 NANOSLEEP.SYNCS 0x989680 ;  /* 0x009896800000895d */ /* 0x004fea0003900000 */
[----:B------:R-:W2:Y:S02]  /*8b60*/  @!P0 SYNCS.PHASECHK.TRANS64 P0, [R0+URZ], R3 ;  /* 0x00000003000085a7 */ /* 0x000ea400080010ff */
[----:B--2---:R-:W-:Y:S05]  /*8b70*/  @!P0 BRA `(.L_x_153) ;  /* 0xfffffffc00f08947 */ /* 0x004fea000383ffff */
[----:B------:R-:W-:Y:S05]  /*8b80*/  BRA `(.L_x_154) ;  /* 0xffffff9c009c7947 */ /* 0x000fea000383ffff */
.L_x_48:
[----:B------:R-:W-:-:S07]  /*8b90*/  MOV R0, UR5 ;  /* 0x0000000500007c02 */ /* 0x000fce0008000f00 */
.L_x_155:
[----:B-1----:R1:W2:Y:S02]  /*8ba0*/  SYNCS.PHASECHK.TRANS64.TRYWAIT P0, [R0+URZ], R3 ;  /* 0x00000003000075a7 */ /* 0x0022a400080011ff */
[----:B--2---:R-:W-:Y:S05]  /*8bb0*/  @!P0 NANOSLEEP.SYNCS 0x989680 ;  /* 0x009896800000895d */ /* 0x004fea0003900000 */
[----:B------:R-:W2:Y:S02]  /*8bc0*/  @!P0 SYNCS.PHASECHK.TRANS64 P0, [R0+URZ], R3 ;  /* 0x00000003000085a7 */ /* 0x000ea400080010ff */
[----:B--2---:R-:W-:Y:S05]  /*8bd0*/  @!P0 BRA `(.L_x_155) ;  /* 0xfffffffc00f08947 */ /* 0x004fea000383ffff */
[----:B------:R-:W-:Y:S05]  /*8be0*/  BRA `(.L_x_156) ;  /* 0xffffff9c00a87947 */ /* 0x000fea000383ffff */
.L_x_49:
[----:B------:R-:W-:-:S07]  /*8bf0*/  MOV R0, UR5 ;  /* 0x0000000500007c02 */ /* 0x000fce0008000f00 */
.L_x_157:
[----:B-1----:R1:W2:Y:S02]  /*8c00*/  SYNCS.PHASECHK.TRANS64.TRYWAIT P0, [R0+URZ], R3 ;  /* 0x00000003000075a7 */ /* 0x0022a400080011ff */
[----:B--2---:R-:W-:Y:S05]  /*8c10*/  @!P0 NANOSLEEP.SYNCS 0x989680 ;  /* 0x009896800000895d */ /* 0x004fea0003900000 */
[----:B------:R-:W2:Y:S02]  /*8c20*/  @!P0 SYNCS.PHASECHK.TRANS64 P0, [R0+URZ], R3 ;  /* 0x00000003000085a7 */ /* 0x000ea400080010ff */
[----:B--2---:R-:W-:Y:S05]  /*8c30*/  @!P0 BRA `(.L_x_157) ;  /* 0xfffffffc00f08947 */ /* 0x004fea000383ffff */
[----:B------:R-:W-:Y:S05]  /*8c40*/  BRA `(.L_x_158) ;  /* 0xffffff9c00b47947 */ /* 0x000fea000383ffff */
.L_x_50:
[----:B------:R-:W-:-:S07]  /*8c50*/  MOV R0, UR5 ;  /* 0x0000000500007c02 */ /* 0x000fce0008000f00 */
.L_x_159:
[----:B-1----:R1:W2:Y:S02]  /*8c60*/  SYNCS.PHASECHK.TRANS64.TRYWAIT P0, [R0+URZ], R3 ;  /* 0x00000003000075a7 */ /* 0x0022a400080011ff */
[----:B--2---:R-:W-:Y:S05]  /*8c70*/  @!P0 NANOSLEEP.SYNCS 0x989680 ;  /* 0x009896800000895d */ /* 0x004fea0003900000 */
[----:B------:R-:W2:Y:S02]  /*8c80*/  @!P0 SYNCS.PHASECHK.TRANS64 P0, [R0+URZ], R3 ;  /* 0x00000003000085a7 */ /* 0x000ea400080010ff */
[----:B--2---:R-:W-:Y:S05]  /*8c90*/  @!P0 BRA `(.L_x_159) ;  /* 0xfffffffc00f08947 */ /* 0x004fea000383ffff */
[----:B------:R-:W-:Y:S05]  /*8ca0*/  BRA `(.L_x_160) ;  /* 0xffffff9c00c07947 */ /* 0x000fea000383ffff */
.L_x_53:
[----:B-1----:R1:W2:Y:S02]  /*8cb0*/  SYNCS.PHASECHK.TRANS64.TRYWAIT P0, [R2+URZ+0x130], R4 ;  /* 0x00013004020075a7 */ /* 0x0022a400080011ff */
[----:B--2---:R-:W-:Y:S05]  /*8cc0*/  @!P0 NANOSLEEP.SYNCS 0x989680 ;  /* 0x009896800000895d */ /* 0x004fea0003900000 */
[----:B------:R-:W2:Y:S02]  /*8cd0*/  @!P0 SYNCS.PHASECHK.TRANS64 P0, [R2+URZ+0x130], R4 ;  /* 0x00013004020085a7 */ /* 0x000ea400080010ff */
[----:B--2---:R-:W-:Y:S05]  /*8ce0*/  @!P0 BRA `(.L_x_53) ;  /* 0xfffffffc00f08947 */ /* 0x004fea000383ffff */
[----:B------:R-:W-:Y:S05]  /*8cf0*/  BRA `(.L_x_161) ;  /* 0xffffffa000247947 */ /* 0x000fea000383ffff */
.L_x_54:
[----:B------:R-:W-:-:S07]  /*8d00*/  MOV R2, UR4 ;  /* 0x0000000400027c02 */ /* 0x000fce0008000f00 */
.L_x_162:
[----:B-1----:R1:W2:Y:S02]  /*8d10*/  SYNCS.PHASECHK.TRANS64.TRYWAIT P0, [R2+URZ+0xe0], R5 ;  /* 0x0000e005020075a7 */ /* 0x0022a400080011ff */
[----:B--2---:R-:W-:Y:S05]  /*8d20*/  @!P0 NANOSLEEP.SYNCS 0x989680 ;  /* 0x009896800000895d */ /* 0x004fea0003900000 */
[----:B------:R-:W2:Y:S02]  /*8d30*/  @!P0 SYNCS.PHASECHK.TRANS64 P0, [R2+URZ+0xe0], R5 ;  /* 0x0000e005020085a7 */ /* 0x000ea400080010ff */
[----:B--2---:R-:W-:Y:S05]  /*8d40*/  @!P0 BRA `(.L_x_162) ;  /* 0xfffffffc00f08947 */ /* 0x004fea000383ffff */
[----:B------:R-:W-:Y:S05]  /*8d50*/  BRA `(.L_x_163) ;  /* 0xffffffa000347947 */ /* 0x000fea000383ffff */
.L_x_55:
[----:B-1----:R1:W2:Y:S02]  /*8d60*/  SYNCS.PHASECHK.TRANS64.TRYWAIT P1, [R2+URZ+0xd0], R4 ;  /* 0x0000d004020075a7 */ /* 0x0022a400080211ff */
[----:B--2---:R-:W-:Y:S05]  /*8d70*/  @!P1 NANOSLEEP.SYNCS 0x989680 ;  /* 0x009896800000995d */ /* 0x004fea0003900000 */
[----:B------:R-:W2:Y:S02]  /*8d80*/  @!P1 SYNCS.PHASECHK.TRANS64 P1, [R2+URZ+0xd0], R4 ;  /* 0x0000d004020095a7 */ /* 0x000ea400080210ff */
[----:B--2---:R-:W-:Y:S05]  /*8d90*/  @!P1 BRA `(.L_x_55) ;  /* 0xfffffffc00f09947 */ /* 0x004fea000383ffff */
[----:B------:R-:W-:Y:S05]  /*8da0*/  BRA `(.L_x_164) ;  /* 0xffffffa000647947 */ /* 0x000fea000383ffff */
.L_x_58:
[----:B------:R-:W-:-:S07]  /*8db0*/  MOV R0, UR4 ;  /* 0x0000000400007c02 */ /* 0x000fce0008000f00 */
.L_x_165:
[----:B-1----:R1:W2:Y:S02]  /*8dc0*/  SYNCS.PHASECHK.TRANS64.TRYWAIT P0, [R0+URZ+0xe0], R2 ;  /* 0x0000e002000075a7 */ /* 0x0022a400080011ff */
[----:B--2---:R-:W-:Y:S05]  /*8dd0*/  @!P0 NANOSLEEP.SYNCS 0x989680 ;  /* 0x009896800000895d */ /* 0x004fea0003900000 */
[----:B------:R-:W2:Y:S02]  /*8de0*/  @!P0 SYNCS.PHASECHK.TRANS64 P0, [R0+URZ+0xe0], R2 ;  /* 0x0000e002000085a7 */ /* 0x000ea400080010ff */
[----:B--2---:R-:W-:Y:S05]  /*8df0*/  @!P0 BRA `(.L_x_165) ;  /* 0xfffffffc00f08947 */ /* 0x004fea000383ffff */
[----:B------:R-:W-:Y:S05]  /*8e00*/  BRA `(.L_x_57) ;  /* 0xffffffa000b87947 */ /* 0x000fea000383ffff */
.L_x_65:
[----:B-1----:R1:W2:Y:S02]  /*8e10*/  SYNCS.PHASECHK.TRANS64.TRYWAIT P1, [R0+URZ+0xd0], R2 ;  /* 0x0000d002000075a7 */ /* 0x0022a400080211ff */
[----:B--2---:R-:W-:Y:S05]  /*8e20*/  @!P1 NANOSLEEP.SYNCS 0x989680 ;  /* 0x009896800000995d */ /* 0x004fea0003900000 */
[----:B------:R-:W2:Y:S02]  /*8e30*/  @!P1 SYNCS.PHASECHK.TRANS64 P1, [R0+URZ+0xd0], R2 ;  /* 0x0000d002000095a7 */ /* 0x000ea400080210ff */
[----:B--2---:R-:W-:Y:S05]  /*8e40*/  @!P1 BRA `(.L_x_65) ;  /* 0xfffffffc00f09947 */ /* 0x004fea000383ffff */
[----:B------:R-:W-:Y:S05]  /*8e50*/  BRA `(.L_x_166) ;  /* 0xffffffa800307947 */ /* 0x000fea000383ffff */
.L_x_66:
[----:B------:R-:W-:-:S07]  /*8e60*/  MOV R2, UR31 ;  /* 0x0000001f00027c02 */ /* 0x000fce0008000f00 */
.L_x_167:
[----:B-1----:R1:W2:Y:S02]  /*8e70*/  SYNCS.PHASECHK.TRANS64.TRYWAIT P0, [R2+URZ+0x110], R0 ;  /* 0x00011000020075a7 */ /* 0x0022a400080011ff */
[----:B--2---:R-:W-:Y:S05]  /*8e80*/  @!P0 NANOSLEEP.SYNCS 0x989680 ;  /* 0x009896800000895d */ /* 0x004fea0003900000 */
[----:B------:R-:W2:Y:S02]  /*8e90*/  @!P0 SYNCS.PHASECHK.TRANS64 P0, [R2+URZ+0x110], R0 ;  /* 0x00011000020085a7 */ /* 0x000ea400080010ff */
[----:B--2---:R-:W-:Y:S05]  /*8ea0*/  @!P0 BRA `(.L_x_167) ;  /* 0xfffffffc00f08947 */ /* 0x004fea000383ffff */
[----:B------:R-:W-:Y:S05]  /*8eb0*/  BRA `(.L_x_168) ;  /* 0xffffffa800807947 */ /* 0x000fea000383ffff */
.L_x_69:
[----:B------:R-:W-:Y:S07]  /*8ec0*/  MOV R0, UR5 ;  /* 0x0000000500007c02 */ /* 0x000fee0008000f00 */
.L_x_169:
[----:B-1----:R1:W2:Y:S02]  /*8ed0*/  SYNCS.PHASECHK.TRANS64.TRYWAIT P0, [R0+URZ], R2 ;  /* 0x00000002000075a7 */ /* 0x0022a400080011ff */
[----:B--2---:R-:W-:Y:S05]  /*8ee0*/  @!P0 NANOSLEEP.SYNCS 0x989680 ;  /* 0x009896800000895d */ /* 0x004fea0003900000 */
[----:B------:R-:W2:Y:S02]  /*8ef0*/  @!P0 SYNCS.PHASECHK.TRANS64 P0, [R0+URZ], R2 ;  /* 0x00000002000085a7 */ /* 0x000ea400080010ff */
[----:B--2---:R-:W-:Y:S05]  /*8f00*/  @!P0 BRA `(.L_x_169) ;  /* 0xfffffffc00f08947 */ /* 0x004fea000383ffff */
[----:B------:R-:W-:Y:S05]  /*8f10*/  BRA `(.L_x_68) ;  /* 0xffffffa8009c7947 */ /* 0x000fea000383ffff */
.L_x_72:
[----:B------:R-:W-:-:S07]  /*8f20*/  MOV R0, UR4 ;  /* 0x0000000400007c02 */ /* 0x000fce0008000f00 */
.L_x_170:
[----:B--2---:R2:W4:Y:S02]  /*8f30*/  SYNCS.PHASECHK.TRANS64.TRYWAIT P0, [R0+URZ], R2 ;  /* 0x00000002000075a7 */ /* 0x00452400080011ff */
[----:B----4-:R-:W-:Y:S05]  /*8f40*/  @!P0 NANOSLEEP.SYNCS 0x989680 ;  /* 0x009896800000895d */ /* 0x010fea0003900000 */
[----:B------:R-:W4:Y:S02]  /*8f50*/  @!P0 SYNCS.PHASECHK.TRANS64 P0, [R0+URZ], R2 ;  /* 0x00000002000085a7 */ /* 0x000f2400080010ff */
[----:B----4-:R-:W-:Y:S05]  /*8f60*/  @!P0 BRA `(.L_x_170) ;  /* 0xfffffffc00f08947 */ /* 0x010fea000383ffff */
[----:B------:R-:W-:Y:S05]  /*8f70*/  BRA `(.L_x_171) ;  /* 0xffffffac00787947 */ /* 0x000fea000383ffff */
.L_x_73:
[----:B------:R-:W-:-:S07]  /*8f80*/  MOV R0, UR5 ;  /* 0x0000000500007c02 */ /* 0x000fce0008000f00 */
.L_x_172:
[----:B-1----:R1:W2:Y:S02]  /*8f90*/  SYNCS.PHASECHK.TRANS64.TRYWAIT P0, [R0+URZ], R3 ;  /* 0x00000003000075a7 */ /* 0x0022a400080011ff */
[----:B--2---:R-:W-:Y:S05]  /*8fa0*/  @!P0 NANOSLEEP.SYNCS 0x989680 ;  /* 0x009896800000895d */ /* 0x004fea0003900000 */
[----:B------:R-:W2:Y:S02]  /*8fb0*/  @!P0 SYNCS.PHASECHK.TRANS64 P0, [R0+URZ], R3 ;  /* 0x00000003000085a7 */ /* 0x000ea400080010ff */
[----:B--2---:R-:W-:Y:S05]  /*8fc0*/  @!P0 BRA `(.L_x_172) ;  /* 0xfffffffc00f08947 */ /* 0x004fea000383ffff */
[----:B------:R-:W-:Y:S05]  /*8fd0*/  BRA `(.L_x_173) ;  /* 0xffffffac00847947 */ /* 0x000fea000383ffff */
.L_x_74:
[----:B------:R-:W-:-:S07]  /*8fe0*/  MOV R0, UR5 ;  /* 0x0000000500007c02 */ /* 0x000fce0008000f00 */
.L_x_174:
[----:B-1----:R1:W2:Y:S02]  /*8ff0*/  SYNCS.PHASECHK.TRANS64.TRYWAIT P0, [R0+URZ], R3 ;  /* 0x00000003000075a7 */ /* 0x0022a400080011ff */
[----:B--2---:R-:W-:Y:S05]  /*9000*/  @!P0 NANOSLEEP.SYNCS 0x989680 ;  /* 0x009896800000895d */ /* 0x004fea0003900000 */
[----:B------:R-:W2:Y:S02]  /*9010*/  @!P0 SYNCS.PHASECHK.TRANS64 P0, [R0+URZ], R3 ;  /* 0x00000003000085a7 */ /* 0x000ea400080010ff */
[----:B--2---:R-:W-:Y:S05]  /*9020*/  @!P0 BRA `(.L_x_174) ;  /* 0xfffffffc00f08947 */ /* 0x004fea000383ffff */
[----:B------:R-:W-:Y:S05]  /*9030*/  BRA `(.L_x_175) ;  /* 0xffffffac00907947 */ /* 0x000fea000383ffff */
.L_x_75:
[----:B-1----:R-:W-:-:S07]  /*9040*/  MOV R0, UR4 ;  /* 0x0000000400007c02 */ /* 0x002fce0008000f00 */
.L_x_176:
[----:B-1----:R1:W2:Y:S02]  /*9050*/  SYNCS.PHASECHK.TRANS64.TRYWAIT P0, [R0+URZ], R2 ;  /* 0x00000002000075a7 */ /* 0x0022a400080011ff */
[----:B--2---:R-:W-:Y:S05]  /*9060*/  @!P0 NANOSLEEP.SYNCS 0x989680 ;  /* 0x009896800000895d */ /* 0x004fea0003900000 */
[----:B------:R-:W2:Y:S02]  /*9070*/  @!P0 SYNCS.PHASECHK.TRANS64 P0, [R0+URZ], R2 ;  /* 0x00000002000085a7 */ /* 0x000ea400080010ff */
[----:B--2---:R-:W-:Y:S05]  /*9080*/  @!P0 BRA `(.L_x_176) ;  /* 0xfffffffc00f08947 */ /* 0x004fea000383ffff */
[----:B------:R-:W-:Y:S05]  /*9090*/  BRA `(.L_x_177) ;  /* 0xffffffac009c7947 */ /* 0x000fea000383ffff */
.L_x_80:
[----:B--2---:R2:W3:Y:S02]  /*90a0*/  SYNCS.PHASECHK.TRANS64.TRYWAIT P0, [R12+URZ+0xd0], R0 ;  /* 0x0000d0000c0075a7 */ /* 0x0044e400080011ff */
[----:B---3--:R-:W-:Y:S05]  /*90b0*/  @!P0 NANOSLEEP.SYNCS 0x989680 ;  /* 0x009896800000895d */ /* 0x008fea0003900000 */
[----:B------:R-:W3:Y:S02]  /*90c0*/  @!P0 SYNCS.PHASECHK.TRANS64 P0, [R12+URZ+0xd0], R0 ;  /* 0x0000d0000c0085a7 */ /* 0x000ee400080010ff */
[----:B---3--:R-:W-:Y:S05]  /*90d0*/  @!P0 BRA `(.L_x_80) ;  /* 0xfffffffc00f08947 */ /* 0x008fea000383ffff */
[----:B------:R-:W-:Y:S05]  /*90e0*/  BRA `(.L_x_178) ;  /* 0xffffffb000cc7947 */ /* 0x000fea000383ffff */
.L_x_83:
[----:B--2---:R-:W-:Y:S07]  /*90f0*/  MOV R0, UR21 ;  /* 0x0000001500007c02 */ /* 0x004fee0008000f00 */
.L_x_179:
[----:B--2---:R2:W3:Y:S02]  /*9100*/  SYNCS.PHASECHK.TRANS64.TRYWAIT P2, [R0+URZ+0xc8], R6 ;  /* 0x0000c806000075a7 */ /* 0x0044e400080411ff */
[----:B---3--:R-:W-:Y:S05]  /*9110*/  @!P2 NANOSLEEP.SYNCS 0x989680 ;  /* 0x009896800000a95d */ /* 0x008fea0003900000 */
[----:B------:R-:W3:Y:S02]  /*9120*/  @!P2 SYNCS.PHASECHK.TRANS64 P2, [R0+URZ+0xc8], R6 ;  /* 0x0000c8060000a5a7 */ /* 0x000ee400080410ff */
[----:B---3--:R-:W-:Y:S05]  /*9130*/  @!P2 BRA `(.L_x_179) ;  /* 0xfffffffc00f0a947 */ /* 0x008fea000383ffff */
[----:B------:R-:W-:Y:S05]  /*9140*/  BRA `(.L_x_82) ;  /* 0xffffffb800347947 */ /* 0x000fea000383ffff */
.L_x_86:
[----:B------:R-:W-:Y:S07]  /*9150*/  MOV R0, UR21 ;  /* 0x0000001500007c02 */ /* 0x000fee0008000f00 */
.L_x_180:
[----:B--2---:R2:W3:Y:S02]  /*9160*/  SYNCS.PHASECHK.TRANS64.TRYWAIT P0, [R0+URZ+0xa0], R9 ;  /* 0x0000a009000075a7 */ /* 0x0044e400080011ff */
[----:B---3--:R-:W-:Y:S05]  /*9170*/  @!P0 NANOSLEEP.SYNCS 0x989680 ;  /* 0x009896800000895d */ /* 0x008fea0003900000 */
[----:B------:R-:W3:Y:S02]  /*9180*/  @!P0 SYNCS.PHASECHK.TRANS64 P0, [R0+URZ+0xa0], R9 ;  /* 0x0000a009000085a7 */ /* 0x000ee400080010ff */
[----:B---3--:R-:W-:Y:S05]  /*9190*/  @!P0 BRA `(.L_x_180) ;  /* 0xfffffffc00f08947 */ /* 0x008fea000383ffff */
[----:B------:R-:W-:Y:S05]  /*91a0*/  BRA `(.L_x_181) ;  /* 0xffffffb800907947 */ /* 0x000fea000383ffff */
.L_x_87:
[----:B------:R-:W-:Y:S07]  /*91b0*/  MOV R0, UR21 ;  /* 0x0000001500007c02 */ /* 0x000fee0008000f00 */
.L_x_182:
[----:B--2---:R2:W3:Y:S02]  /*91c0*/  SYNCS.PHASECHK.TRANS64.TRYWAIT P0, [R0+URZ+0xa8], R9 ;  /* 0x0000a809000075a7 */ /* 0x0044e400080011ff */
[----:B---3--:R-:W-:Y:S05]  /*91d0*/  @!P0 NANOSLEEP.SYNCS 0x989680 ;  /* 0x009896800000895d */ /* 0x008fea0003900000 */
[----:B------:R-:W3:Y:S02]  /*91e0*/  @!P0 SYNCS.PHASECHK.TRANS64 P0, [R0+URZ+0xa8], R9 ;  /* 0x0000a809000085a7 */ /* 0x000ee400080010ff */
[----:B---3--:R-:W-:Y:S05]  /*91f0*/  @!P0 BRA `(.L_x_182) ;  /* 0xfffffffc00f08947 */ /* 0x008fea000383ffff */
[----:B------:R-:W-:Y:S05]  /*9200*/  BRA `(.L_x_183) ;  /* 0xffffffb800c87947 */ /* 0x000fea000383ffff */
.L_x_88:
[----:B------:R-:W-:Y:S07]  /*9210*/  MOV R0, UR21 ;  /* 0x0000001500007c02 */ /* 0x000fee0008000f00 */
.L_x_184:
[----:B--2---:R2:W3:Y:S02]  /*9220*/  SYNCS.PHASECHK.TRANS64.TRYWAIT P0, [R0+URZ+0xb0], R9 ;  /* 0x0000b009000075a7 */ /* 0x0044e400080011ff */
[----:B---3--:R-:W-:Y:S05]  /*9230*/  @!P0 NANOSLEEP.SYNCS 0x989680 ;  /* 0x009896800000895d */ /* 0x008fea0003900000 */
[----:B------:R-:W3:Y:S02]  /*9240*/  @!P0 SYNCS.PHASECHK.TRANS64 P0, [R0+URZ+0xb0], R9 ;  /* 0x0000b009000085a7 */ /* 0x000ee400080010ff */
[----:B---3--:R-:W-:Y:S05]  /*9250*/  @!P0 BRA `(.L_x_184) ;  /* 0xfffffffc00f08947 */ /* 0x008fea000383ffff */
[----:B------:R-:W-:Y:S05]  /*9260*/  BRA `(.L_x_185) ;  /* 0xffffffbc000c7947 */ /* 0x000fea000383ffff */
.L_x_89:
[----:B------:R-:W-:Y:S07]  /*9270*/  MOV R0, UR21 ;  /* 0x0000001500007c02 */ /* 0x000fee0008000f00 */
.L_x_186:
[----:B--2---:R2:W3:Y:S02]  /*9280*/  SYNCS.PHASECHK.TRANS64.TRYWAIT P0, [R0+URZ+0xb8], R9 ;  /* 0x0000b809000075a7 */ /* 0x0044e400080011ff */
[----:B---3--:R-:W-:Y:S05]  /*9290*/  @!P0 NANOSLEEP.SYNCS 0x989680 ;  /* 0x009896800000895d */ /* 0x008fea0003900000 */
[----:B------:R-:W3:Y:S02]  /*92a0*/  @!P0 SYNCS.PHASECHK.TRANS64 P0, [R0+URZ+0xb8], R9 ;  /* 0x0000b809000085a7 */ /* 0x000ee400080010ff */
[----:B---3--:R-:W-:Y:S05]  /*92b0*/  @!P0 BRA `(.L_x_186) ;  /* 0xfffffffc00f08947 */ /* 0x008fea000383ffff */
[----:B------:R-:W-:Y:S05]  /*92c0*/  BRA `(.L_x_187) ;  /* 0xffffffbc004c7947 */ /* 0x000fea000383ffff */
.L_x_91:
[----:B------:R-:W-:-:S07]  /*92d0*/  MOV R0, UR21 ;  /* 0x0000001500007c02 */ /* 0x000fce0008000f00 */
.L_x_188:
[----:B---3--:R3:W4:Y:S02]  /*92e0*/  SYNCS.PHASECHK.TRANS64.TRYWAIT P0, [R0+URZ+0xa0], R2 ;  /* 0x0000a002000075a7 */ /* 0x00872400080011ff */
[----:B----4-:R-:W-:Y:S05]  /*92f0*/  @!P0 NANOSLEEP.SYNCS 0x989680 ;  /* 0x009896800000895d */ /* 0x010fea0003900000 */
[----:B------:R-:W4:Y:S02]  /*9300*/  @!P0 SYNCS.PHASECHK.TRANS64 P0, [R0+URZ+0xa0], R2 ;  /* 0x0000a002000085a7 */ /* 0x000f2400080010ff */
[----:B----4-:R-:W-:Y:S05]  /*9310*/  @!P0 BRA `(.L_x_188) ;  /* 0xfffffffc00f08947 */ /* 0x010fea000383ffff */
[----:B------:R-:W-:Y:S05]  /*9320*/  BRA `(.L_x_189) ;  /* 0xffffffbc00c47947 */ /* 0x000fea000383ffff */
.L_x_92:
[----:B---3--:R-:W-:-:S07]  /*9330*/  MOV R0, UR21 ;  /* 0x0000001500007c02 */ /* 0x008fce0008000f00 */
.L_x_190:
[----:B---3--:R3:W4:Y:S02]  /*9340*/  SYNCS.PHASECHK.TRANS64.TRYWAIT P0, [R0+URZ+0xa8], R2 ;  /* 0x0000a802000075a7 */ /* 0x00872400080011ff */
[----:B----4-:R-:W-:Y:S05]  /*9350*/  @!P0 NANOSLEEP.SYNCS 0x989680 ;  /* 0x009896800000895d */ /* 0x010fea0003900000 */
[----:B------:R-:W4:Y:S02]  /*9360*/  @!P0 SYNCS.PHASECHK.TRANS64 P0, [R0+URZ+0xa8], R2 ;  /* 0x0000a802000085a7 */ /* 0x000f2400080010ff */
[----:B----4-:R-:W-:Y:S05]  /*9370*/  @!P0 BRA `(.L_x_190) ;  /* 0xfffffffc00f08947 */ /* 0x010fea000383ffff */
[----:B------:R-:W-:Y:S05]  /*9380*/  BRA `(.L_x_191) ;  /* 0xffffffbc00b47947 */ /* 0x000fea000383ffff */
.L_x_93:
[----:B---3--:R-:W-:-:S07]  /*9390*/  MOV R0, UR21 ;  /* 0x0000001500007c02 */ /* 0x008fce0008000f00 */
.L_x_192:
[----:B---3--:R3:W4:Y:S02]  /*93a0*/  SYNCS.PHASECHK.TRANS64.TRYWAIT P0, [R0+URZ+0xb0], R2 ;  /* 0x0000b002000075a7 */ /* 0x00872400080011ff */
[----:B----4-:R-:W-:Y:S05]  /*93b0*/  @!P0 NANOSLEEP.SYNCS 0x989680 ;  /* 0x009896800000895d */ /* 0x010fea0003900000 */
[----:B------:R-:W4:Y:S02]  /*93c0*/  @!P0 SYNCS.PHASECHK.TRANS64 P0, [R0+URZ+0xb0], R2 ;  /* 0x0000b002000085a7 */ /* 0x000f2400080010ff */
[----:B----4-:R-:W-:Y:S05]  /*93d0*/  @!P0 BRA `(.L_x_192) ;  /* 0xfffffffc00f08947 */ /* 0x010fea000383ffff */
[----:B------:R-:W-:Y:S05]  /*93e0*/  BRA `(.L_x_193) ;  /* 0xffffffbc00a47947 */ /* 0x000fea000383ffff */
.L_x_95:
[----:B-1----:R1:W2:Y:S02]  /*93f0*/  SYNCS.PHASECHK.TRANS64.TRYWAIT P0, [R3+URZ+0xd0], R0 ;  /* 0x0000d000030075a7 */ /* 0x0022a400080011ff */
[----:B--2---:R-:W-:Y:S05]  /*9400*/  @!P0 NANOSLEEP.SYNCS 0x989680 ;  /* 0x009896800000895d */ /* 0x004fea0003900000 */
[----:B------:R-:W2:Y:S02]  /*9410*/  @!P0 SYNCS.PHASECHK.TRANS64 P0, [R3+URZ+0xd0], R0 ;  /* 0x0000d000030085a7 */ /* 0x000ea400080010ff */
[----:B--2---:R-:W-:Y:S05]  /*9420*/  @!P0 BRA `(.L_x_95) ;  /* 0xfffffffc00f08947 */ /* 0x004fea000383ffff */
[----:B------:R-:W-:Y:S05]  /*9430*/  BRA `(.L_x_194) ;  /* 0xffffffc000707947 */ /* 0x000fea000383ffff */
.L_x_106:
[----:B-1----:R-:W-:Y:S04]  /*9440*/  MOV R0, UR44 ;  /* 0x0000002c00007c02 */ /* 0x002fe80008000f00 */
[----:B------:R1:W2:Y:S03]  /*9450*/  SYNCS.PHASECHK.TRANS64.TRYWAIT P1, [R0+URZ+0x80], R3 ;  /* 0x00008003000075a7 */ /* 0x0002a600080211ff */
[----:B--2---:R-:W-:Y:S05]  /*9460*/  @!P1 NANOSLEEP.SYNCS 0x989680 ;  /* 0x009896800000995d */ /* 0x004fea0003900000 */
[----:B------:R-:W2:Y:S02]  /*9470*/  @!P1 SYNCS.PHASECHK.TRANS64 P1, [R0+URZ+0x80], R3 ;  /* 0x00008003000095a7 */ /* 0x000ea400080210ff */
[----:B--2---:R-:W-:Y:S05]  /*9480*/  @!P1 BRA `(.L_x_106) ;  /* 0xfffffffc00ec9947 */ /* 0x004fea000383ffff */
[----:B------:R-:W-:Y:S05]  /*9490*/  BRA `(.L_x_105) ;  /* 0xffffffcc00d47947 */ /* 0x000fea000383ffff */
.L_x_108:
[----:B-1----:R1:W3:Y:S02]  /*94a0*/  SYNCS.PHASECHK.TRANS64.TRYWAIT P0, [R26+URZ+0xf0], R2 ;  /* 0x0000f0021a0075a7 */ /* 0x0022e400080011ff */
[----:B---3--:R-:W-:Y:S05]  /*94b0*/  @!P0 NANOSLEEP.SYNCS 0x989680 ;  /* 0x009896800000895d */ /* 0x008fea0003900000 */
[----:B------:R-:W3:Y:S02]  /*94c0*/  @!P0 SYNCS.PHASECHK.TRANS64 P0, [R26+URZ+0xf0], R2 ;  /* 0x0000f0021a0085a7 */ /* 0x000ee400080010ff */
[----:B---3--:R-:W-:Y:S05]  /*94d0*/  @!P0 BRA `(.L_x_108) ;  /* 0xfffffffc00f08947 */ /* 0x008fea000383ffff */
[----:B------:R-:W-:Y:S05]  /*94e0*/  BRA `(.L_x_107) ;  /* 0xffffffcc00f87947 */ /* 0x000fea000383ffff */
.L_x_117:
[----:B---3--:R3:W4:Y:S02]  /*94f0*/  SYNCS.PHASECHK.TRANS64.TRYWAIT P0, [R4+URZ+0x80], R0 ;  /* 0x00008000040075a7 */ /* 0x00872400080011ff */
[----:B----4-:R-:W-:Y:S05]  /*9500*/  @!P0 NANOSLEEP.SYNCS 0x989680 ;  /* 0x009896800000895d */ /* 0x010fea0003900000 */
[----:B------:R-:W4:Y:S02]  /*9510*/  @!P0 SYNCS.PHASECHK.TRANS64 P0, [R4+URZ+0x80], R0 ;  /* 0x00008000040085a7 */ /* 0x000f2400080010ff */
[----:B----4-:R-:W-:Y:S05]  /*9520*/  @!P0 BRA `(.L_x_117) ;  /* 0xfffffffc00f08947 */ /* 0x010fea000383ffff */
[----:B------:R-:W-:Y:S05]  /*9530*/  BRA `(.L_x_116) ;  /* 0xffffffd400e47947 */ /* 0x000fea000383ffff */
.L_x_125:
[----:B-1----:R1:W4:Y:S02]  /*9540*/  SYNCS.PHASECHK.TRANS64.TRYWAIT P0, [R2+URZ+0x80], R4 ;  /* 0x00008004020075a7 */ /* 0x00232400080011ff */
[----:B----4-:R-:W-:Y:S05]  /*9550*/  @!P0 NANOSLEEP.SYNCS 0x989680 ;  /* 0x009896800000895d */ /* 0x010fea0003900000 */
[----:B------:R-:W4:Y:S02]  /*9560*/  @!P0 SYNCS.PHASECHK.TRANS64 P0, [R2+URZ+0x80], R4 ;  /* 0x00008004020085a7 */ /* 0x000f2400080010ff */
[----:B----4-:R-:W-:Y:S05]  /*9570*/  @!P0 BRA `(.L_x_125) ;  /* 0xfffffffc00f08947 */ /* 0x010fea000383ffff */
[----:B------:R-:W-:Y:S05]  /*9580*/  BRA `(.L_x_124) ;  /* 0xffffffdc00f47947 */ /* 0x000fea000383ffff */
.L_x_133:
[----:B---3--:R3:W4:Y:S02]  /*9590*/  SYNCS.PHASECHK.TRANS64.TRYWAIT P0, [R3+URZ+0x80], R0 ;  /* 0x00008000030075a7 */ /* 0x00872400080011ff */
[----:B----4-:R-:W-:Y:S05]  /*95a0*/  @!P0 NANOSLEEP.SYNCS 0x989680 ;  /* 0x009896800000895d */ /* 0x010fea0003900000 */
[----:B------:R-:W4:Y:S02]  /*95b0*/  @!P0 SYNCS.PHASECHK.TRANS64 P0, [R3+URZ+0x80], R0 ;  /* 0x00008000030085a7 */ /* 0x000f2400080010ff */
[----:B----4-:R-:W-:Y:S05]  /*95c0*/  @!P0 BRA `(.L_x_133) ;  /* 0xfffffffc00f08947 */ /* 0x010fea000383ffff */
[----:B------:R-:W-:Y:S05]  /*95d0*/  BRA `(.L_x_132) ;  /* 0xffffffe800007947 */ /* 0x000fea000383ffff */
        .weak           $__internal_0_$__cuda_sm10x_tcgen05_guardrail_trap_col_being_dealloced_not_returned_by_alloc
        .type           $__internal_0_$__cuda_sm10x_tcgen05_guardrail_trap_col_being_dealloced_not_returned_by_alloc,@function
        .size           $__internal_0_$__cuda_sm10x_tcgen05_guardrail_trap_col_being_dealloced_not_returned_by_alloc,($__internal_1_$__cuda_sm10x_tcgen05_guardrail_trap_phase_invalid_during_alloc - $__internal_0_$__cuda_sm10x_tcgen05_guardrail_trap_col_being_dealloced_not_returned_by_alloc)
$__internal_0_$__cuda_sm10x_tcgen05_guardrail_trap_col_being_dealloced_not_returned_by_alloc:
[----:B------:R-:W-:Y:S05]  /*95e0*/  BPT.TRAP 0x1 ;  /* 0x000000040000795c */ /* 0x000fea0000300000 */
[----:B------:R-:W-:-:S04]  /*95f0*/  HFMA2 R3, -RZ, RZ, 0, 0 ;  /* 0x00000000ff037431 */ /* 0x000fc800000001ff */
[----:B------:R-:W-:Y:S05]  /*9600*/  RET.REL.NODEC R2 `(_ZN7cutlass13device_kernelINS_4gemm6kernel13GemmUniversalIN4cute5tupleIJiiiiEEENS1_10collective13CollectiveMmaINS1_35MainloopSm100TmaUmmaWarpSpecializedILi8ELi2ELi4ENS5_IJNS4_1CILi1EEENSA_ILi2EEESB_EEEEENS5_IJNSA_ILi64EEENSA_ILi128EEESF_EEENS_6half_tENS5_IJlSB_lEEESI_SJ_NS4_8TiledMMAINS4_8MMA_AtomIJNS4_20SM100_MMA_F16BF16_SSISI_SI_fLi64ELi128ELNS4_4UMMA5MajorE0ELSO_0ELNSN_7ScaleInE0ELSP_0EEEEEENS4_6LayoutINS5_IJSB_SB_SB_EEENS5_IJNSA_ILi0EEESU_SU_EEEEENS5_IJNS4_10UnderscoreESX_SX_EEEEENS4_23SM90_TMA_LOAD_MULTICASTENS4_14ComposedLayoutINS4_7SwizzleILi3ELi4ELi3EEENS4_18smem_ptr_flag_bitsILi16EEENSS_INS5_IJNSA_ILi8EEESF_EEENS5_IJSF_SB_EEEEEEEvNS4_8identityENS4_13SM90_TMA_LOADES1A_vS1B_EENS_8epilogue10collective18CollectiveEpilogueINS1E_23Sm100TmaWarpSpecializedILi4ELi2ELi16ELb1ELb0EEEJSH_NS5_IJNSS_ISF_SB_EENSS_INSA_ILi32EEESB_EEEEESI_SJ_SI_SJ_NS1E_6fusion15FusionCallbacksIS1I_NS1N_17LinearCombinationISI_fSI_fLNS_15FloatRoundStyleE2EEESH_S1M_JEEENS4_5SM1004TMEM4LOAD26SM100_TMEM_LOAD_16dp256b4xES1C_NS11_INS12_ILi2ELi4ELi3EEES15_NSS_INS5_IJS16_S1K_EEENS5_IJS1K_SB_EEEEEEENS4_17SM75_U32x4_LDSM_NENS4_14SM90_TMA_STOREES21_NS4_17SM90_U32x4_STSM_NENS4_39AutoVectorizingCopyWithAssumedAlignmentILi128EEEEEEvvEEEEvNT_6ParamsE) ;  /* 0xffffff68027c7950 */ /* 0x000fea0003c3ffff */
        .weak           $__internal_1_$__cuda_sm10x_tcgen05_guardrail_trap_phase_invalid_during_alloc
        .type           $__internal_1_$__cuda_sm10x_tcgen05_guardrail_trap_phase_invalid_during_alloc,@function
        .size           $__internal_1_$__cuda_sm10x_tcgen05_guardrail_trap_phase_invalid_during_alloc,($__internal_2_$__cuda_sm10x_tcgen05_guardrail_trap_unallocated_columns_being_dealloced - $__internal_1_$__cuda_sm10x_tcgen05_guardrail_trap_phase_invalid_during_alloc)
$__internal_1_$__cuda_sm10x_tcgen05_guardrail_trap_phase_invalid_during_alloc:
[----:B------:R-:W-:Y:S05]  /*9610*/  BPT.TRAP 0x1 ;  /* 0x000000040000795c */ /* 0x000fea0000300000 */
[----:B------:R-:W-:-:S04]  /*9620*/  MOV R5, 0x0 ;  /* 0x0000000000057802 */ /* 0x000fc80000000f00 */
[----:B------:R-:W-:Y:S05]  /*9630*/  RET.REL.NODEC R4 `(_ZN7cutlass13device_kernelINS_4gemm6kernel13GemmUniversalIN4cute5tupleIJiiiiEEENS1_10collective13CollectiveMmaINS1_35MainloopSm100TmaUmmaWarpSpecializedILi8ELi2ELi4ENS5_IJNS4_1CILi1EEENSA_ILi2EEESB_EEEEENS5_IJNSA_ILi64EEENSA_ILi128EEESF_EEENS_6half_tENS5_IJlSB_lEEESI_SJ_NS4_8TiledMMAINS4_8MMA_AtomIJNS4_20SM100_MMA_F16BF16_SSISI_SI_fLi64ELi128ELNS4_4UMMA5MajorE0ELSO_0ELNSN_7ScaleInE0ELSP_0EEEEEENS4_6LayoutINS5_IJSB_SB_SB_EEENS5_IJNSA_ILi0EEESU_SU_EEEEENS5_IJNS4_10UnderscoreESX_SX_EEEEENS4_23SM90_TMA_LOAD_MULTICASTENS4_14ComposedLayoutINS4_7SwizzleILi3ELi4ELi3EEENS4_18smem_ptr_flag_bitsILi16EEENSS_INS5_IJNSA_ILi8EEESF_EEENS5_IJSF_SB_EEEEEEEvNS4_8identityENS4_13SM90_TMA_LOADES1A_vS1B_EENS_8epilogue10collective18CollectiveEpilogueINS1E_23Sm100TmaWarpSpecializedILi4ELi2ELi16ELb1ELb0EEEJSH_NS5_IJNSS_ISF_SB_EENSS_INSA_ILi32EEESB_EEEEESI_SJ_SI_SJ_NS1E_6fusion15FusionCallbacksIS1I_NS1N_17LinearCombinationISI_fSI_fLNS_15FloatRoundStyleE2EEESH_S1M_JEEENS4_5SM1004TMEM4LOAD26SM100_TMEM_LOAD_16dp256b4xES1C_NS11_INS12_ILi2ELi4ELi3EEES15_NSS_INS5_IJS16_S1K_EEENS5_IJS1K_SB_EEEEEEENS4_17SM75_U32x4_LDSM_NENS4_14SM90_TMA_STOREES21_NS4_17SM90_U32x4_STSM_NENS4_39AutoVectorizingCopyWithAssumedAlignmentILi128EEEEEEvvEEEEvNT_6ParamsE) ;  /* 0xffffff6804707950 */ /* 0x000fea0003c3ffff */
        .weak           $__internal_2_$__cuda_sm10x_tcgen05_guardrail_trap_unallocated_columns_being_dealloced
        .type           $__internal_2_$__cuda_sm10x_tcgen05_guardrail_trap_unallocated_columns_being_dealloced,@function
        .size           $__internal_2_$__cuda_sm10x_tcgen05_guardrail_trap_unallocated_columns_being_dealloced,(.L_x_196 - $__internal_2_$__cuda_sm10x_tcgen05_guardrail_trap_unallocated_columns_being_dealloced)
$__internal_2_$__cuda_sm10x_tcgen05_guardrail_trap_unallocated_columns_being_dealloced:
[----:B------:R-:W-:Y:S05]  /*9640*/  BPT.TRAP 0x1 ;  /* 0x000000040000795c */ /* 0x000fea0000300000 */
[----:B------:R-:W-:-:S04]  /*9650*/  HFMA2 R3, -RZ, RZ, 0, 0 ;  /* 0x00000000ff037431 */ /* 0x000fc800000001ff */
[----:B------:R-:W-:Y:S05]  /*9660*/  RET.REL.NODEC R2 `(_ZN7cutlass13device_kernelINS_4gemm6kernel13GemmUniversalIN4cute5tupleIJiiiiEEENS1_10collective13CollectiveMmaINS1_35MainloopSm100TmaUmmaWarpSpecializedILi8ELi2ELi4ENS5_IJNS4_1CILi1EEENSA_ILi2EEESB_EEEEENS5_IJNSA_ILi64EEENSA_ILi128EEESF_EEENS_6half_tENS5_IJlSB_lEEESI_SJ_NS4_8TiledMMAINS4_8MMA_AtomIJNS4_20SM100_MMA_F16BF16_SSISI_SI_fLi64ELi128ELNS4_4UMMA5MajorE0ELSO_0ELNSN_7ScaleInE0ELSP_0EEEEEENS4_6LayoutINS5_IJSB_SB_SB_EEENS5_IJNSA_ILi0EEESU_SU_EEEEENS5_IJNS4_10UnderscoreESX_SX_EEEEENS4_23SM90_TMA_LOAD_MULTICASTENS4_14ComposedLayoutINS4_7SwizzleILi3ELi4ELi3EEENS4_18smem_ptr_flag_bitsILi16EEENSS_INS5_IJNSA_ILi8EEESF_EEENS5_IJSF_SB_EEEEEEEvNS4_8identityENS4_13SM90_TMA_LOADES1A_vS1B_EENS_8epilogue10collective18CollectiveEpilogueINS1E_23Sm100TmaWarpSpecializedILi4ELi2ELi16ELb1ELb0EEEJSH_NS5_IJNSS_ISF_SB_EENSS_INSA_ILi32EEESB_EEEEESI_SJ_SI_SJ_NS1E_6fusion15FusionCallbacksIS1I_NS1N_17LinearCombinationISI_fSI_fLNS_15FloatRoundStyleE2EEESH_S1M_JEEENS4_5SM1004TMEM4LOAD26SM100_TMEM_LOAD_16dp256b4xES1C_NS11_INS12_ILi2ELi4ELi3EEES15_NSS_INS5_IJS16_S1K_EEENS5_IJS1K_SB_EEEEEEENS4_17SM75_U32x4_LDSM_NENS4_14SM90_TMA_STOREES21_NS4_17SM90_U32x4_STSM_NENS4_39AutoVectorizingCopyWithAssumedAlignmentILi128EEEEEEvvEEEEvNT_6ParamsE) ;  /* 0xffffff6802647950 */ /* 0x000fea0003c3ffff */
.L_x_195:
[----:B------:R-:W-:-:S00]  /*9670*/  BRA `(.L_x_195) ;  /* 0xfffffffc00fc7947 */ /* 0x000fc0000383ffff */
[----:B------:R-:W-:-:S00]  /*9680*/  NOP ;  /* 0x0000000000007918 */ /* 0x000fc00000000000 */
[----:B------:R-:W-:-:S00]  /*9690*/  NOP ;  /* 0x0000000000007918 */ /* 0x000fc00000000000 */
[----:B------:R-:W-:-:S00]  /*96a0*/  NOP ;  /* 0x0000000000007918 */ /* 0x000fc00000000000 */
[----:B------:R-:W-:-:S00]  /*96b0*/  NOP ;  /* 0x0000000000007918 */ /* 0x000fc00000000000 */
[----:B------:R-:W-:-:S00]  /*96c0*/  NOP ;  /* 0x0000000000007918 */ /* 0x000fc00000000000 */
[----:B------:R-:W-:-:S00]  /*96d0*/  NOP ;  /* 0x0000000000007918 */ /* 0x000fc00000000000 */
[----:B------:R-:W-:-:S00]  /*96e0*/  NOP ;  /* 0x0000000000007918 */ /* 0x000fc00000000000 */
[----:B------:R-:W-:-:S00]  /*96f0*/  NOP ;  /* 0x0000000000007918 */ /* 0x000fc00000000000 */
.L_x_196:


//--------------------- .nv.global.init           --------------------------
	.section	.nv.global.init,"aw",@progbits
.nv.global.init:
	.type		$str$27,@object
	.size		$str$27,($str$28 - $str$27)
$str$27:
        /*0000*/ 	.byte	0x28, 0x61, 0x64, 0x64, 0x72, 0x65, 0x73, 0x73, 0x20, 0x26, 0x20, 0x6d, 0x61, 0x73, 0x6b, 0x29
        /*0010*/ 	.byte	0x20, 0x3d, 0x3d, 0x20, 0x30, 0x00
	.type		$str$28,@object
	.size		$str$28,($str$26 - $str$28)
$str$28:
        /*0016*/ 	.byte	0x2f, 0x74, 0x6d, 0x70, 0x2f, 0x63, 0x75, 0x74, 0x6c, 0x61, 0x73, 0x73, 0x5f, 0x73, 0x77, 0x65
        /*0026*/ 	.byte	0x65, 0x70, 0x5f, 0x73, 0x72, 0x63, 0x2f, 0x69, 0x6e, 0x63, 0x6c, 0x75, 0x64, 0x65, 0x2f, 0x63
        /*0036*/ 	.byte	0x75, 0x74, 0x65, 0x2f, 0x70, 0x6f, 0x69, 0x6e, 0x74, 0x65, 0x72, 0x5f, 0x66, 0x6c, 0x61, 0x67
        /*0046*/ 	.byte	0x67, 0x65, 0x64, 0x2e, 0x68, 0x70, 0x70, 0x00
	.type		$str$26,@object
	.size		$str$26,($str$25 - $str$26)
$str$26:
        /*004e*/ 	.byte	0x2f, 0x74, 0x6d, 0x70, 0x2f, 0x63, 0x75, 0x74, 0x6c, 0x61, 0x73, 0x73, 0x5f, 0x73, 0x77, 0x65
        /*005e*/ 	.byte	0x65, 0x70, 0x5f, 0x73, 0x72, 0x63, 0x2f, 0x69, 0x6e, 0x63, 0x6c, 0x75, 0x64, 0x65, 0x2f, 0x63
        /*006e*/ 	.byte	0x75, 0x74, 0x65, 0x2f, 0x61, 0x74, 0x6f, 0x6d, 0x2f, 0x63, 0x6f, 0x70, 0x79, 0x5f, 0x74, 0x72
        /*007e*/ 	.byte	0x61, 0x69, 0x74, 0x73, 0x5f, 0x73, 0x6d, 0x31, 0x30, 0x30, 0x2e, 0x68, 0x70, 0x70, 0x00
	.type		$str$25,@object
	.size		$str$25,(__unnamed_1 - $str$25)
$str$25:
        /*008d*/ 	.byte	0x28, 0x28, 0x75, 0x69, 0x6e, 0x74, 0x33, 0x32, 0x5f, 0x74, 0x28, 0x74, 0x68, 0x72, 0x65, 0x61
        /*009d*/ 	.byte	0x64, 0x49, 0x64, 0x78, 0x2e, 0x78, 0x29, 0x20, 0x2f, 0x20, 0x33, 0x32, 0x29, 0x20, 0x25, 0x20
        /*00ad*/ 	.byte	0x34, 0x29, 0x20, 0x3d, 0x3d, 0x20, 0x28, 0x28, 0x28, 0x74, 0x6d, 0x65, 0x6d, 0x5f, 0x61, 0x64
        /*00bd*/ 	.byte	0x64, 0x72, 0x20, 0x3e, 0x3e, 0x20, 0x31, 0x36, 0x29, 0x20, 0x2f, 0x20, 0x33, 0x32, 0x29, 0x20
        /*00cd*/ 	.byte	0x25, 0x20, 0x34, 0x29, 0x00
	.type		__unnamed_1,@object
	.size		__unnamed_1,(__unnamed_2 - __unnamed_1)
__unnamed_1:
        /*00d2*/ 	.byte	0x61, 0x75, 0x74, 0x6f, 0x20, 0x63, 0x75, 0x74, 0x65, 0x3a, 0x3a, 0x61, 0x73, 0x5f, 0x70, 0x6f
        /* <DEDUP_REMOVED lines=24> */
        /*0262*/ 	.byte	0x3e, 0x3e, 0x3e, 0x5d, 0x00
	.type		__unnamed_2,@object
	.size		__unnamed_2,(.L_2 - __unnamed_2)
__unnamed_2:
        /* <DEDUP_REMOVED lines=46> */
.L_2:


//--------------------- .nv.shared._ZN7cutlass13device_kernelINS_4gemm6kernel13GemmUniversalIN4cute5tupleIJiiiiEEENS1_10collective13CollectiveMmaINS1_35MainloopSm100TmaUmmaWarpSpecializedILi8ELi2ELi4ENS5_IJNS4_1CILi1EEENSA_ILi2EEESB_EEEEENS5_IJNSA_ILi64EEENSA_ILi128EEESF_EEENS_6half_tENS5_IJlSB_lEEESI_SJ_NS4_8TiledMMAINS4_8MMA_AtomIJNS4_20SM100_MMA_F16BF16_SSISI_SI_fLi64ELi128ELNS4_4UMMA5MajorE0ELSO_0ELNSN_7ScaleInE0ELSP_0EEEEEENS4_6LayoutINS5_IJSB_SB_SB_EEENS5_IJNSA_ILi0EEESU_SU_EEEEENS5_IJNS4_10UnderscoreESX_SX_EEEEENS4_23SM90_TMA_LOAD_MULTICASTENS4_14ComposedLayoutINS4_7SwizzleILi3ELi4ELi3EEENS4_18smem_ptr_flag_bitsILi16EEENSS_INS5_IJNSA_ILi8EEESF_EEENS5_IJSF_SB_EEEEEEEvNS4_8identityENS4_13SM90_TMA_LOADES1A_vS1B_EENS_8epilogue10collective18CollectiveEpilogueINS1E_23Sm100TmaWarpSpecializedILi4ELi2ELi16ELb1ELb0EEEJSH_NS5_IJNSS_ISF_SB_EENSS_INSA_ILi32EEESB_EEEEESI_SJ_SI_SJ_NS1E_6fusion15FusionCallbacksIS1I_NS1N_17LinearCombinationISI_fSI_fLNS_15FloatRoundStyleE2EEESH_S1M_JEEENS4_5SM1004TMEM4LOAD26SM100_TMEM_LOAD_16dp256b4xES1C_NS11_INS12_ILi2ELi4ELi3EEES15_NSS_INS5_IJS16_S1K_EEENS5_IJS1K_SB_EEEEEEENS4_17SM75_U32x4_LDSM_NENS4_14SM90_TMA_STOREES21_NS4_17SM90_U32x4_STSM_NENS4_39AutoVectorizingCopyWithAssumedAlignmentILi128EEEEEEvvEEEEvNT_6ParamsE --------------------------
	.section	.nv.shared._ZN7cutlass13device_kernelINS_4gemm6kernel13GemmUniversalIN4cute5tupleIJiiiiEEENS1_10collective13CollectiveMmaINS1_35MainloopSm100TmaUmmaWarpSpecializedILi8ELi2ELi4ENS5_IJNS4_1CILi1EEENSA_ILi2EEESB_EEEEENS5_IJNSA_ILi64EEENSA_ILi128EEESF_EEENS_6half_tENS5_IJlSB_lEEESI_SJ_NS4_8TiledMMAINS4_8MMA_AtomIJNS4_20SM100_MMA_F16BF16_SSISI_SI_fLi64ELi128ELNS4_4UMMA5MajorE0ELSO_0ELNSN_7ScaleInE0ELSP_0EEEEEENS4_6LayoutINS5_IJSB_SB_SB_EEENS5_IJNSA_ILi0EEESU_SU_EEEEENS5_IJNS4_10UnderscoreESX_SX_EEEEENS4_23SM90_TMA_LOAD_MULTICASTENS4_14ComposedLayoutINS4_7SwizzleILi3ELi4ELi3EEENS4_18smem_ptr_flag_bitsILi16EEENSS_INS5_IJNSA_ILi8EEESF_EEENS5_IJSF_SB_EEEEEEEvNS4_8identityENS4_13SM90_TMA_LOADES1A_vS1B_EENS_8epilogue10collective18CollectiveEpilogueINS1E_23Sm100TmaWarpSpecializedILi4ELi2ELi16ELb1ELb0EEEJSH_NS5_IJNSS_ISF_SB_EENSS_INSA_ILi32EEESB_EEEEESI_SJ_SI_SJ_NS1E_6fusion15FusionCallbacksIS1I_NS1N_17LinearCombinationISI_fSI_fLNS_15FloatRoundStyleE2EEESH_S1M_JEEENS4_5SM1004TMEM4LOAD26SM100_TMEM_LOAD_16dp256b4xES1C_NS11_INS12_ILi2ELi4ELi3EEES15_NSS_INS5_IJS16_S1K_EEENS5_IJS1K_SB_EEEEEEENS4_17SM75_U32x4_LDSM_NENS4_14SM90_TMA_STOREES21_NS4_17SM90_U32x4_STSM_NENS4_39AutoVectorizingCopyWithAssumedAlignmentILi128EEEEEEvvEEEEvNT_6ParamsE,"aw",@nobits
	.sectionflags	@""
	.align	16
	.zero		1024


//--------------------- .nv.shared.reserved.0     --------------------------
	.section	.nv.shared.reserved.0,"aw",@nobits
	.weak		__nv_reservedSMEM_offset_0_alias
	.size		__nv_reservedSMEM_offset_0_alias, 0, 64
	.other		__nv_reservedSMEM_offset_0_alias,@"STO_CUDA_RESERVED_SHARED STV_DEFAULT"
__nv_reservedSMEM_offset_0_alias:
	.zero		0
.nv.shared.reserved.0:
	.zero		64
	.weak		__nv_reservedSMEM_tcgen05_partition
	.type		__nv_reservedSMEM_tcgen05_partition,@object
	.size		__nv_reservedSMEM_tcgen05_partition,(.L_0 - __nv_reservedSMEM_tcgen05_partition)
__nv_reservedSMEM_tcgen05_partition:
	.zero		32
.L_0:


//--------------------- .nv.global                --------------------------
	.section	.nv.global,"aw",@nobits
.nv.global:
	.type		_ZN39_INTERNAL_4d8919ac_4_k_cu_1c9e0575_58514cute1_E,@object
	.size		_ZN39_INTERNAL_4d8919ac_4_k_cu_1c9e0575_58514cute1_E,(_ZN39_INTERNAL_4d8919ac_4_k_cu_1c9e0575_58514cuda3std3__45__cpo6cbeginE - _ZN39_INTERNAL_4d8919ac_4_k_cu_1c9e0575_58514cute1_E)
_ZN39_INTERNAL_4d8919ac_4_k_cu_1c9e0575_58514cute1_E:
	.zero		1
	.type		_ZN39_INTERNAL_4d8919ac_4_k_cu_1c9e0575_58514cuda3std3__45__cpo6cbeginE,@object
	.size		_ZN39_INTERNAL_4d8919ac_4_k_cu_1c9e0575_58514cuda3std3__45__cpo6cbeginE,(_ZN39_INTERNAL_4d8919ac_4_k_cu_1c9e0575_58514cuda3std3__48in_placeE - _ZN39_INTERNAL_4d8919ac_4_k_cu_1c9e0575_58514cuda3std3__45__cpo6cbeginE)
_ZN39_INTERNAL_4d8919ac_4_k_cu_1c9e0575_58514cuda3std3__45__cpo6cbeginE:
	.zero		1
	.type		_ZN39_INTERNAL_4d8919ac_4_k_cu_1c9e0575_58514cuda3std3__48in_placeE,@object
	.size		_ZN39_INTERNAL_4d8919ac_4_k_cu_1c9e0575_58514cuda3std3__48in_placeE,(_ZN39_INTERNAL_4d8919ac_4_k_cu_1c9e0575_58514cuda3std6ranges3__45__cpo9iter_moveE - _ZN39_INTERNAL_4d8919ac_4_k_cu_1c9e0575_58514cuda3std3__48in_placeE)
_ZN39_INTERNAL_4d8919ac_4_k_cu_1c9e0575_58514cuda3std3__48in_placeE:
	.zero		1
	.type		_ZN39_INTERNAL_4d8919ac_4_k_cu_1c9e0575_58514cuda3std6ranges3__45__cpo9iter_moveE,@object
	.size		_ZN39_INTERNAL_4d8919ac_4_k_cu_1c9e0575_58514cuda3std6ranges3__45__cpo9iter_moveE,(_ZN39_INTERNAL_4d8919ac_4_k_cu_1c9e0575_58514cuda3std3__45__cpo5beginE - _ZN39_INTERNAL_4d8919ac_4_k_cu_1c9e0575_58514cuda3std6ranges3__45__cpo9iter_moveE)
_ZN39_INTERNAL_4d8919ac_4_k_cu_1c9e0575_58514cuda3std6ranges3__45__cpo9iter_moveE:
	.zero		1
	.type		_ZN39_INTERNAL_4d8919ac_4_k_cu_1c9e0575_58514cuda3std3__45__cpo5beginE,@object
	.size		_ZN39_INTERNAL_4d8919ac_4_k_cu_1c9e0575_58514cuda3std3__45__cpo5beginE,(_ZN39_INTERNAL_4d8919ac_4_k_cu_1c9e0575_58514cuda3std3__441_GLOBAL__N__4d8919ac_4_k_cu_1c9e0575_58516ignoreE - _ZN39_INTERNAL_4d8919ac_4_k_cu_1c9e0575_58514cuda3std3__45__cpo5beginE)
_ZN39_INTERNAL_4d8919ac_4_k_cu_1c9e0575_58514cuda3std3__45__cpo5beginE:
	.zero		1
	.type		_ZN39_INTERNAL_4d8919ac_4_k_cu_1c9e0575_58514cuda3std3__441_GLOBAL__N__4d8919ac_4_k_cu_1c9e0575_58516ignoreE,@object
	.size		_ZN39_INTERNAL_4d8919ac_4_k_cu_1c9e0575_58514cuda3std3__441_GLOBAL__N__4d8919ac_4_k_cu_1c9e0575_58516ignoreE,(_ZN39_INTERNAL_4d8919ac_4_k_cu_1c9e0575_58514cute7productE - _ZN39_INTERNAL_4d8919ac_4_k_cu_1c9e0575_58514cuda3std3__441_GLOBAL__N__4d8919ac_4_k_cu_1c9e0575_58516ignoreE)
_ZN39_INTERNAL_4d8919ac_4_k_cu_1c9e0575_58514cuda3std3__441_GLOBAL__N__4d8919ac_4_k_cu_1c9e0575_58516ignoreE:
	.zero		1
	.type		_ZN39_INTERNAL_4d8919ac_4_k_cu_1c9e0575_58514cute7productE,@object
	.size		_ZN39_INTERNAL_4d8919ac_4_k_cu_1c9e0575_58514cute7productE,(_ZN39_INTERNAL_4d8919ac_4_k_cu_1c9e0575_58514cuda3std3__45__cpo3endE - _ZN39_INTERNAL_4d8919ac_4_k_cu_1c9e0575_58514cute7productE)
_ZN39_INTERNAL_4d8919ac_4_k_cu_1c9e0575_58514cute7productE:
	.zero		1
	.type		_ZN39_INTERNAL_4d8919ac_4_k_cu_1c9e0575_58514cuda3std3__45__cpo3endE,@object
	.size		_ZN39_INTERNAL_4d8919ac_4_k_cu_1c9e0575_58514cuda3std3__45__cpo3endE,(_ZN39_INTERNAL_4d8919ac_4_k_cu_1c9e0575_58514cuda3std3__419piecewise_constructE - _ZN39_INTERNAL_4d8919ac_4_k_cu_1c9e0575_58514cuda3std3__45__cpo3endE)
_ZN39_INTERNAL_4d8919ac_4_k_cu_1c9e0575_58514cuda3std3__45__cpo3endE:
	.zero		1
	.type		_ZN39_INTERNAL_4d8919ac_4_k_cu_1c9e0575_58514cuda3std3__419piecewise_constructE,@object
	.size		_ZN39_INTERNAL_4d8919ac_4_k_cu_1c9e0575_58514cuda3std3__419piecewise_constructE,(_ZN39_INTERNAL_4d8919ac_4_k_cu_1c9e0575_58514cuda3std3__45__cpo4cendE - _ZN39_INTERNAL_4d8919ac_4_k_cu_1c9e0575_58514cuda3std3__419piecewise_constructE)
_ZN39_INTERNAL_4d8919ac_4_k_cu_1c9e0575_58514cuda3std3__419piecewise_constructE:
	.zero		1
	.type		_ZN39_INTERNAL_4d8919ac_4_k_cu_1c9e0575_58514cuda3std3__45__cpo4cendE,@object
	.size		_ZN39_INTERNAL_4d8919ac_4_k_cu_1c9e0575_58514cuda3std3__45__cpo4cendE,(_ZN39_INTERNAL_4d8919ac_4_k_cu_1c9e0575_58514cuda3std6ranges3__45__cpo4swapE - _ZN39_INTERNAL_4d8919ac_4_k_cu_1c9e0575_58514cuda3std3__45__cpo4cendE)
_ZN39_INTERNAL_4d8919ac_4_k_cu_1c9e0575_58514cuda3std3__45__cpo4cendE:
	.zero		1
	.type		_ZN39_INTERNAL_4d8919ac_4_k_cu_1c9e0575_58514cuda3std6ranges3__45__cpo4swapE,@object
	.size		_ZN39_INTERNAL_4d8919ac_4_k_cu_1c9e0575_58514cuda3std6ranges3__45__cpo4swapE,(.L_10 - _ZN39_INTERNAL_4d8919ac_4_k_cu_1c9e0575_58514cuda3std6ranges3__45__cpo4swapE)
_ZN39_INTERNAL_4d8919ac_4_k_cu_1c9e0575_58514cuda3std6ranges3__45__cpo4swapE:
	.zero		1
.L_10:


//--------------------- .nv.constant0._ZN7cutlass13device_kernelINS_4gemm6kernel13GemmUniversalIN4cute5tupleIJiiiiEEENS1_10collective13CollectiveMmaINS1_35MainloopSm100TmaUmmaWarpSpecializedILi8ELi2ELi4ENS5_IJNS4_1CILi1EEENSA_ILi2EEESB_EEEEENS5_IJNSA_ILi64EEENSA_ILi128EEESF_EEENS_6half_tENS5_IJlSB_lEEESI_SJ_NS4_8TiledMMAINS4_8MMA_AtomIJNS4_20SM100_MMA_F16BF16_SSISI_SI_fLi64ELi128ELNS4_4UMMA5MajorE0ELSO_0ELNSN_7ScaleInE0ELSP_0EEEEEENS4_6LayoutINS5_IJSB_SB_SB_EEENS5_IJNSA_ILi0EEESU_SU_EEEEENS5_IJNS4_10UnderscoreESX_SX_EEEEENS4_23SM90_TMA_LOAD_MULTICASTENS4_14ComposedLayoutINS4_7SwizzleILi3ELi4ELi3EEENS4_18smem_ptr_flag_bitsILi16EEENSS_INS5_IJNSA_ILi8EEESF_EEENS5_IJSF_SB_EEEEEEEvNS4_8identityENS4_13SM90_TMA_LOADES1A_vS1B_EENS_8epilogue10collective18CollectiveEpilogueINS1E_23Sm100TmaWarpSpecializedILi4ELi2ELi16ELb1ELb0EEEJSH_NS5_IJNSS_ISF_SB_EENSS_INSA_ILi32EEESB_EEEEESI_SJ_SI_SJ_NS1E_6fusion15FusionCallbacksIS1I_NS1N_17LinearCombinationISI_fSI_fLNS_15FloatRoundStyleE2EEESH_S1M_JEEENS4_5SM1004TMEM4LOAD26SM100_TMEM_LOAD_16dp256b4xES1C_NS11_INS12_ILi2ELi4ELi3EEES15_NSS_INS5_IJS16_S1K_EEENS5_IJS1K_SB_EEEEEEENS4_17SM75_U32x4_LDSM_NENS4_14SM90_TMA_STOREES21_NS4_17SM90_U32x4_STSM_NENS4_39AutoVectorizingCopyWithAssumedAlignmentILi128EEEEEEvvEEEEvNT_6ParamsE --------------------------
	.section	.nv.constant0._ZN7cutlass13device_kernelINS_4gemm6kernel13GemmUniversalIN4cute5tupleIJiiiiEEENS1_10collective13CollectiveMmaINS1_35MainloopSm100TmaUmmaWarpSpecializedILi8ELi2ELi4ENS5_IJNS4_1CILi1EEENSA_ILi2EEESB_EEEEENS5_IJNSA_ILi64EEENSA_ILi128EEESF_EEENS_6half_tENS5_IJlSB_lEEESI_SJ_NS4_8TiledMMAINS4_8MMA_AtomIJNS4_20SM100_MMA_F16BF16_SSISI_SI_fLi64ELi128ELNS4_4UMMA5MajorE0ELSO_0ELNSN_7ScaleInE0ELSP_0EEEEEENS4_6LayoutINS5_IJSB_SB_SB_EEENS5_IJNSA_ILi0EEESU_SU_EEEEENS5_IJNS4_10UnderscoreESX_SX_EEEEENS4_23SM90_TMA_LOAD_MULTICASTENS4_14ComposedLayoutINS4_7SwizzleILi3ELi4ELi3EEENS4_18smem_ptr_flag_bitsILi16EEENSS_INS5_IJNSA_ILi8EEESF_EEENS5_IJSF_SB_EEEEEEEvNS4_8identityENS4_13SM90_TMA_LOADES1A_vS1B_EENS_8epilogue10collective18CollectiveEpilogueINS1E_23Sm100TmaWarpSpecializedILi4ELi2ELi16ELb1ELb0EEEJSH_NS5_IJNSS_ISF_SB_EENSS_INSA_ILi32EEESB_EEEEESI_SJ_SI_SJ_NS1E_6fusion15FusionCallbacksIS1I_NS1N_17LinearCombinationISI_fSI_fLNS_15FloatRoundStyleE2EEESH_S1M_JEEENS4_5SM1004TMEM4LOAD26SM100_TMEM_LOAD_16dp256b4xES1C_NS11_INS12_ILi2ELi4ELi3EEES15_NSS_INS5_IJS16_S1K_EEENS5_IJS1K_SB_EEEEEEENS4_17SM75_U32x4_LDSM_NENS4_14SM90_TMA_STOREES21_NS4_17SM90_U32x4_STSM_NENS4_39AutoVectorizingCopyWithAssumedAlignmentILi128EEEEEEvvEEEEvNT_6ParamsE,"a",@progbits
	.sectionflags	@""
	.align	4
.nv.constant0._ZN7cutlass13device_kernelINS_4gemm6kernel13GemmUniversalIN4cute5tupleIJiiiiEEENS1_10collective13CollectiveMmaINS1_35MainloopSm100TmaUmmaWarpSpecializedILi8ELi2ELi4ENS5_IJNS4_1CILi1EEENSA_ILi2EEESB_EEEEENS5_IJNSA_ILi64EEENSA_ILi128EEESF_EEENS_6half_tENS5_IJlSB_lEEESI_SJ_NS4_8TiledMMAINS4_8MMA_AtomIJNS4_20SM100_MMA_F16BF16_SSISI_SI_fLi64ELi128ELNS4_4UMMA5MajorE0ELSO_0ELNSN_7ScaleInE0ELSP_0EEEEEENS4_6LayoutINS5_IJSB_SB_SB_EEENS5_IJNSA_ILi0EEESU_SU_EEEEENS5_IJNS4_10UnderscoreESX_SX_EEEEENS4_23SM90_TMA_LOAD_MULTICASTENS4_14ComposedLayoutINS4_7SwizzleILi3ELi4ELi3EEENS4_18smem_ptr_flag_bitsILi16EEENSS_INS5_IJNSA_ILi8EEESF_EEENS5_IJSF_SB_EEEEEEEvNS4_8identityENS4_13SM90_TMA_LOADES1A_vS1B_EENS_8epilogue10collective18CollectiveEpilogueINS1E_23Sm100TmaWarpSpecializedILi4ELi2ELi16ELb1ELb0EEEJSH_NS5_IJNSS_ISF_SB_EENSS_INSA_ILi32EEESB_EEEEESI_SJ_SI_SJ_NS1E_6fusion15FusionCallbacksIS1I_NS1N_17LinearCombinationISI_fSI_fLNS_15FloatRoundStyleE2EEESH_S1M_JEEENS4_5SM1004TMEM4LOAD26SM100_TMEM_LOAD_16dp256b4xES1C_NS11_INS12_ILi2ELi4ELi3EEES15_NSS_INS5_IJS16_S1K_EEENS5_IJS1K_SB_EEEEEEENS4_17SM75_U32x4_LDSM_NENS4_14SM90_TMA_STOREES21_NS4_17SM90_U32x4_STSM_NENS4_39AutoVectorizingCopyWithAssumedAlignmentILi128EEEEEEvvEEEEvNT_6ParamsE:
	.zero		2944


//--------------------- SYMBOLS --------------------------

	.type		.nv.reservedSmem.offset0,@object
	.size		.nv.reservedSmem.offset0,0x4
	.type		.nv.reservedSmem.cap,@object
	.size		.nv.reservedSmem.cap,0x4
	.type		__assertfail,@function
